//
// Generated by NVIDIA NVVM Compiler
//
// Compiler Build ID: CL-36424714
// Cuda compilation tools, release 13.0, V13.0.88
// Based on NVVM 20.0.0
//

.version 9.0
.target sm_100
.address_size 64

	// .globl	_Z11init_kernelPiPfS_i
.global .align 4 .b8 precalc_xorwow_matrix[102400];
.global .align 4 .b8 precalc_xorwow_offset_matrix[102400];
.global .align 4 .b8 mrg32k3aM1[2304];
.global .align 4 .b8 mrg32k3aM2[2304];
.global .align 4 .b8 mrg32k3aM1SubSeq[2016];
.global .align 4 .b8 mrg32k3aM2SubSeq[2016];
.global .align 4 .b8 mrg32k3aM1Seq[2304];
.global .align 4 .b8 mrg32k3aM2Seq[2304];
.const .align 8 .b8 __cr_lgamma_table[72];

.visible .entry _Z11init_kernelPiPfS_i(
	.param .u64 .ptr .align 1 _Z11init_kernelPiPfS_i_param_0,
	.param .u64 .ptr .align 1 _Z11init_kernelPiPfS_i_param_1,
	.param .u64 .ptr .align 1 _Z11init_kernelPiPfS_i_param_2,
	.param .u32 _Z11init_kernelPiPfS_i_param_3
)
{
	.reg .pred 	%p<2>;
	.reg .b32 	%r<10>;
	.reg .b32 	%f<2>;
	.reg .b64 	%rd<11>;

	ld.param.u64 	%rd1, [_Z11init_kernelPiPfS_i_param_0];
	ld.param.u64 	%rd2, [_Z11init_kernelPiPfS_i_param_1];
	ld.param.u64 	%rd3, [_Z11init_kernelPiPfS_i_param_2];
	ld.param.u32 	%r2, [_Z11init_kernelPiPfS_i_param_3];
	mov.u32 	%r3, %ctaid.x;
	mov.u32 	%r4, %ntid.x;
	mov.u32 	%r5, %tid.x;
	mad.lo.s32 	%r1, %r3, %r4, %r5;
	setp.ge.s32 	%p1, %r1, %r2;
	@%p1 bra 	$L__BB0_2;
	cvta.to.global.u64 	%rd4, %rd3;
	cvta.to.global.u64 	%rd5, %rd2;
	cvta.to.global.u64 	%rd6, %rd1;
	mul.wide.s32 	%rd7, %r1, 4;
	add.s64 	%rd8, %rd4, %rd7;
	ld.global.u32 	%r6, [%rd8+4];
	ld.global.u32 	%r7, [%rd8];
	sub.s32 	%r8, %r6, %r7;
	cvt.rn.f32.s32 	%f1, %r8;
	add.s64 	%rd9, %rd5, %rd7;
	st.global.f32 	[%rd9], %f1;
	add.s64 	%rd10, %rd6, %rd7;
	mov.b32 	%r9, 0;
	st.global.u32 	[%rd10], %r9;
$L__BB0_2:
	ret;

}
	// .globl	_Z15random_generatePfP17curandStateXORWOWmi
.visible .entry _Z15random_generatePfP17curandStateXORWOWmi(
	.param .u64 .ptr .align 1 _Z15random_generatePfP17curandStateXORWOWmi_param_0,
	.param .u64 .ptr .align 1 _Z15random_generatePfP17curandStateXORWOWmi_param_1,
	.param .u64 _Z15random_generatePfP17curandStateXORWOWmi_param_2,
	.param .u32 _Z15random_generatePfP17curandStateXORWOWmi_param_3
)
{
	.reg .pred 	%p<25>;
	.reg .b32 	%r<453>;
	.reg .b32 	%f<3>;
	.reg .b64 	%rd<23>;

	ld.param.u64 	%rd8, [_Z15random_generatePfP17curandStateXORWOWmi_param_0];
	ld.param.u64 	%rd9, [_Z15random_generatePfP17curandStateXORWOWmi_param_1];
	ld.param.u64 	%rd10, [_Z15random_generatePfP17curandStateXORWOWmi_param_2];
	ld.param.u32 	%r204, [_Z15random_generatePfP17curandStateXORWOWmi_param_3];
	mov.u32 	%r205, %ctaid.x;
	mov.u32 	%r206, %ntid.x;
	mov.u32 	%r207, %tid.x;
	mad.lo.s32 	%r1, %r205, %r206, %r207;
	setp.ge.s32 	%p1, %r1, %r204;
	@%p1 bra 	$L__BB1_44;
	cvta.to.global.u64 	%rd11, %rd9;
	cvt.s64.s32 	%rd1, %r1;
	mul.wide.s32 	%rd12, %r1, 48;
	add.s64 	%rd2, %rd11, %rd12;
	cvt.u32.u64 	%r208, %rd10;
	xor.b32  	%r209, %r208, -1429050551;
	mul.lo.s32 	%r210, %r209, 1099087573;
	{ .reg .b32 tmp; mov.b64 {tmp, %r211}, %rd10; }
	xor.b32  	%r212, %r211, -136515619;
	mul.lo.s32 	%r213, %r212, -1703105765;
	add.s32 	%r214, %r210, %r213;
	add.s32 	%r2, %r214, 6615241;
	add.s32 	%r367, %r210, 123456789;
	st.global.v2.u32 	[%rd2], {%r2, %r367};
	xor.b32  	%r366, %r210, 362436069;
	add.s32 	%r365, %r213, 521288629;
	st.global.v2.u32 	[%rd2+8], {%r366, %r365};
	xor.b32  	%r364, %r213, 88675123;
	add.s32 	%r363, %r210, 5783321;
	st.global.v2.u32 	[%rd2+16], {%r364, %r363};
	setp.eq.s32 	%p2, %r1, 0;
	@%p2 bra 	$L__BB1_43;
	mov.b32 	%r349, 0;
	mov.u64 	%rd22, %rd1;
$L__BB1_3:
	and.b64  	%rd4, %rd22, 3;
	setp.eq.s64 	%p3, %rd4, 0;
	@%p3 bra 	$L__BB1_42;
	mul.wide.u32 	%rd13, %r349, 3200;
	mov.u64 	%rd14, precalc_xorwow_matrix;
	add.s64 	%rd5, %rd14, %rd13;
	cvt.u32.u64 	%r14, %rd4;
	mov.b32 	%r350, 0;
$L__BB1_5:
	mov.b32 	%r363, 0;
	mov.u32 	%r364, %r363;
	mov.u32 	%r365, %r363;
	mov.u32 	%r366, %r363;
	mov.u32 	%r367, %r363;
	mov.u32 	%r356, %r363;
$L__BB1_6:
	mul.wide.u32 	%rd15, %r356, 4;
	add.s64 	%rd16, %rd2, %rd15;
	ld.global.u32 	%r22, [%rd16+4];
	shl.b32 	%r23, %r356, 5;
	mov.b32 	%r362, 0;
$L__BB1_7:
	.pragma "nounroll";
	shr.u32 	%r219, %r22, %r362;
	and.b32  	%r220, %r219, 1;
	setp.eq.b32 	%p4, %r220, 1;
	not.pred 	%p5, %p4;
	add.s32 	%r221, %r23, %r362;
	mul.lo.s32 	%r222, %r221, 5;
	mul.wide.u32 	%rd17, %r222, 4;
	add.s64 	%rd6, %rd5, %rd17;
	@%p5 bra 	$L__BB1_9;
	ld.global.u32 	%r223, [%rd6];
	xor.b32  	%r367, %r367, %r223;
	ld.global.u32 	%r224, [%rd6+4];
	xor.b32  	%r366, %r366, %r224;
	ld.global.u32 	%r225, [%rd6+8];
	xor.b32  	%r365, %r365, %r225;
	ld.global.u32 	%r226, [%rd6+12];
	xor.b32  	%r364, %r364, %r226;
	ld.global.u32 	%r227, [%rd6+16];
	xor.b32  	%r363, %r363, %r227;
$L__BB1_9:
	and.b32  	%r229, %r219, 2;
	setp.eq.s32 	%p6, %r229, 0;
	@%p6 bra 	$L__BB1_11;
	ld.global.u32 	%r230, [%rd6+20];
	xor.b32  	%r367, %r367, %r230;
	ld.global.u32 	%r231, [%rd6+24];
	xor.b32  	%r366, %r366, %r231;
	ld.global.u32 	%r232, [%rd6+28];
	xor.b32  	%r365, %r365, %r232;
	ld.global.u32 	%r233, [%rd6+32];
	xor.b32  	%r364, %r364, %r233;
	ld.global.u32 	%r234, [%rd6+36];
	xor.b32  	%r363, %r363, %r234;
$L__BB1_11:
	and.b32  	%r236, %r219, 4;
	setp.eq.s32 	%p7, %r236, 0;
	@%p7 bra 	$L__BB1_13;
	ld.global.u32 	%r237, [%rd6+40];
	xor.b32  	%r367, %r367, %r237;
	ld.global.u32 	%r238, [%rd6+44];
	xor.b32  	%r366, %r366, %r238;
	ld.global.u32 	%r239, [%rd6+48];
	xor.b32  	%r365, %r365, %r239;
	ld.global.u32 	%r240, [%rd6+52];
	xor.b32  	%r364, %r364, %r240;
	ld.global.u32 	%r241, [%rd6+56];
	xor.b32  	%r363, %r363, %r241;
$L__BB1_13:
	and.b32  	%r243, %r219, 8;
	setp.eq.s32 	%p8, %r243, 0;
	@%p8 bra 	$L__BB1_15;
	ld.global.u32 	%r244, [%rd6+60];
	xor.b32  	%r367, %r367, %r244;
	ld.global.u32 	%r245, [%rd6+64];
	xor.b32  	%r366, %r366, %r245;
	ld.global.u32 	%r246, [%rd6+68];
	xor.b32  	%r365, %r365, %r246;
	ld.global.u32 	%r247, [%rd6+72];
	xor.b32  	%r364, %r364, %r247;
	ld.global.u32 	%r248, [%rd6+76];
	xor.b32  	%r363, %r363, %r248;
$L__BB1_15:
	and.b32  	%r250, %r219, 16;
	setp.eq.s32 	%p9, %r250, 0;
	@%p9 bra 	$L__BB1_17;
	ld.global.u32 	%r251, [%rd6+80];
	xor.b32  	%r367, %r367, %r251;
	ld.global.u32 	%r252, [%rd6+84];
	xor.b32  	%r366, %r366, %r252;
	ld.global.u32 	%r253, [%rd6+88];
	xor.b32  	%r365, %r365, %r253;
	ld.global.u32 	%r254, [%rd6+92];
	xor.b32  	%r364, %r364, %r254;
	ld.global.u32 	%r255, [%rd6+96];
	xor.b32  	%r363, %r363, %r255;
$L__BB1_17:
	and.b32  	%r257, %r219, 32;
	setp.eq.s32 	%p10, %r257, 0;
	@%p10 bra 	$L__BB1_19;
	ld.global.u32 	%r258, [%rd6+100];
	xor.b32  	%r367, %r367, %r258;
	ld.global.u32 	%r259, [%rd6+104];
	xor.b32  	%r366, %r366, %r259;
	ld.global.u32 	%r260, [%rd6+108];
	xor.b32  	%r365, %r365, %r260;
	ld.global.u32 	%r261, [%rd6+112];
	xor.b32  	%r364, %r364, %r261;
	ld.global.u32 	%r262, [%rd6+116];
	xor.b32  	%r363, %r363, %r262;
$L__BB1_19:
	and.b32  	%r264, %r219, 64;
	setp.eq.s32 	%p11, %r264, 0;
	@%p11 bra 	$L__BB1_21;
	ld.global.u32 	%r265, [%rd6+120];
	xor.b32  	%r367, %r367, %r265;
	ld.global.u32 	%r266, [%rd6+124];
	xor.b32  	%r366, %r366, %r266;
	ld.global.u32 	%r267, [%rd6+128];
	xor.b32  	%r365, %r365, %r267;
	ld.global.u32 	%r268, [%rd6+132];
	xor.b32  	%r364, %r364, %r268;
	ld.global.u32 	%r269, [%rd6+136];
	xor.b32  	%r363, %r363, %r269;
$L__BB1_21:
	and.b32  	%r271, %r219, 128;
	setp.eq.s32 	%p12, %r271, 0;
	@%p12 bra 	$L__BB1_23;
	ld.global.u32 	%r272, [%rd6+140];
	xor.b32  	%r367, %r367, %r272;
	ld.global.u32 	%r273, [%rd6+144];
	xor.b32  	%r366, %r366, %r273;
	ld.global.u32 	%r274, [%rd6+148];
	xor.b32  	%r365, %r365, %r274;
	ld.global.u32 	%r275, [%rd6+152];
	xor.b32  	%r364, %r364, %r275;
	ld.global.u32 	%r276, [%rd6+156];
	xor.b32  	%r363, %r363, %r276;
$L__BB1_23:
	and.b32  	%r278, %r219, 256;
	setp.eq.s32 	%p13, %r278, 0;
	@%p13 bra 	$L__BB1_25;
	ld.global.u32 	%r279, [%rd6+160];
	xor.b32  	%r367, %r367, %r279;
	ld.global.u32 	%r280, [%rd6+164];
	xor.b32  	%r366, %r366, %r280;
	ld.global.u32 	%r281, [%rd6+168];
	xor.b32  	%r365, %r365, %r281;
	ld.global.u32 	%r282, [%rd6+172];
	xor.b32  	%r364, %r364, %r282;
	ld.global.u32 	%r283, [%rd6+176];
	xor.b32  	%r363, %r363, %r283;
$L__BB1_25:
	and.b32  	%r285, %r219, 512;
	setp.eq.s32 	%p14, %r285, 0;
	@%p14 bra 	$L__BB1_27;
	ld.global.u32 	%r286, [%rd6+180];
	xor.b32  	%r367, %r367, %r286;
	ld.global.u32 	%r287, [%rd6+184];
	xor.b32  	%r366, %r366, %r287;
	ld.global.u32 	%r288, [%rd6+188];
	xor.b32  	%r365, %r365, %r288;
	ld.global.u32 	%r289, [%rd6+192];
	xor.b32  	%r364, %r364, %r289;
	ld.global.u32 	%r290, [%rd6+196];
	xor.b32  	%r363, %r363, %r290;
$L__BB1_27:
	and.b32  	%r292, %r219, 1024;
	setp.eq.s32 	%p15, %r292, 0;
	@%p15 bra 	$L__BB1_29;
	ld.global.u32 	%r293, [%rd6+200];
	xor.b32  	%r367, %r367, %r293;
	ld.global.u32 	%r294, [%rd6+204];
	xor.b32  	%r366, %r366, %r294;
	ld.global.u32 	%r295, [%rd6+208];
	xor.b32  	%r365, %r365, %r295;
	ld.global.u32 	%r296, [%rd6+212];
	xor.b32  	%r364, %r364, %r296;
	ld.global.u32 	%r297, [%rd6+216];
	xor.b32  	%r363, %r363, %r297;
$L__BB1_29:
	and.b32  	%r299, %r219, 2048;
	setp.eq.s32 	%p16, %r299, 0;
	@%p16 bra 	$L__BB1_31;
	ld.global.u32 	%r300, [%rd6+220];
	xor.b32  	%r367, %r367, %r300;
	ld.global.u32 	%r301, [%rd6+224];
	xor.b32  	%r366, %r366, %r301;
	ld.global.u32 	%r302, [%rd6+228];
	xor.b32  	%r365, %r365, %r302;
	ld.global.u32 	%r303, [%rd6+232];
	xor.b32  	%r364, %r364, %r303;
	ld.global.u32 	%r304, [%rd6+236];
	xor.b32  	%r363, %r363, %r304;
$L__BB1_31:
	and.b32  	%r306, %r219, 4096;
	setp.eq.s32 	%p17, %r306, 0;
	@%p17 bra 	$L__BB1_33;
	ld.global.u32 	%r307, [%rd6+240];
	xor.b32  	%r367, %r367, %r307;
	ld.global.u32 	%r308, [%rd6+244];
	xor.b32  	%r366, %r366, %r308;
	ld.global.u32 	%r309, [%rd6+248];
	xor.b32  	%r365, %r365, %r309;
	ld.global.u32 	%r310, [%rd6+252];
	xor.b32  	%r364, %r364, %r310;
	ld.global.u32 	%r311, [%rd6+256];
	xor.b32  	%r363, %r363, %r311;
$L__BB1_33:
	and.b32  	%r313, %r219, 8192;
	setp.eq.s32 	%p18, %r313, 0;
	@%p18 bra 	$L__BB1_35;
	ld.global.u32 	%r314, [%rd6+260];
	xor.b32  	%r367, %r367, %r314;
	ld.global.u32 	%r315, [%rd6+264];
	xor.b32  	%r366, %r366, %r315;
	ld.global.u32 	%r316, [%rd6+268];
	xor.b32  	%r365, %r365, %r316;
	ld.global.u32 	%r317, [%rd6+272];
	xor.b32  	%r364, %r364, %r317;
	ld.global.u32 	%r318, [%rd6+276];
	xor.b32  	%r363, %r363, %r318;
$L__BB1_35:
	and.b32  	%r320, %r219, 16384;
	setp.eq.s32 	%p19, %r320, 0;
	@%p19 bra 	$L__BB1_37;
	ld.global.u32 	%r321, [%rd6+280];
	xor.b32  	%r367, %r367, %r321;
	ld.global.u32 	%r322, [%rd6+284];
	xor.b32  	%r366, %r366, %r322;
	ld.global.u32 	%r323, [%rd6+288];
	xor.b32  	%r365, %r365, %r323;
	ld.global.u32 	%r324, [%rd6+292];
	xor.b32  	%r364, %r364, %r324;
	ld.global.u32 	%r325, [%rd6+296];
	xor.b32  	%r363, %r363, %r325;
$L__BB1_37:
	and.b32  	%r327, %r219, 32768;
	setp.eq.s32 	%p20, %r327, 0;
	@%p20 bra 	$L__BB1_39;
	ld.global.u32 	%r328, [%rd6+300];
	xor.b32  	%r367, %r367, %r328;
	ld.global.u32 	%r329, [%rd6+304];
	xor.b32  	%r366, %r366, %r329;
	ld.global.u32 	%r330, [%rd6+308];
	xor.b32  	%r365, %r365, %r330;
	ld.global.u32 	%r331, [%rd6+312];
	xor.b32  	%r364, %r364, %r331;
	ld.global.u32 	%r332, [%rd6+316];
	xor.b32  	%r363, %r363, %r332;
$L__BB1_39:
	add.s32 	%r362, %r362, 16;
	setp.ne.s32 	%p21, %r362, 32;
	@%p21 bra 	$L__BB1_7;
	mad.lo.s32 	%r333, %r356, -31, %r23;
	add.s32 	%r356, %r333, 1;
	setp.ne.s32 	%p22, %r356, 5;
	@%p22 bra 	$L__BB1_6;
	st.global.u32 	[%rd2+4], %r367;
	st.global.u32 	[%rd2+8], %r366;
	st.global.u32 	[%rd2+12], %r365;
	st.global.u32 	[%rd2+16], %r364;
	st.global.u32 	[%rd2+20], %r363;
	add.s32 	%r350, %r350, 1;
	setp.lt.u32 	%p23, %r350, %r14;
	@%p23 bra 	$L__BB1_5;
$L__BB1_42:
	shr.u64 	%rd7, %rd22, 2;
	add.s32 	%r349, %r349, 1;
	setp.gt.u64 	%p24, %rd22, 3;
	mov.u64 	%rd22, %rd7;
	@%p24 bra 	$L__BB1_3;
$L__BB1_43:
	mov.b32 	%r334, 0;
	st.global.v2.u32 	[%rd2+24], {%r334, %r334};
	st.global.u32 	[%rd2+32], %r334;
	mov.b64 	%rd18, 0;
	st.global.u64 	[%rd2+40], %rd18;
	shr.u32 	%r335, %r367, 2;
	xor.b32  	%r336, %r335, %r367;
	st.global.v2.u32 	[%rd2+8], {%r365, %r364};
	shl.b32 	%r337, %r363, 4;
	shl.b32 	%r338, %r336, 1;
	xor.b32  	%r339, %r338, %r337;
	xor.b32  	%r340, %r339, %r336;
	xor.b32  	%r341, %r340, %r363;
	st.global.v2.u32 	[%rd2+16], {%r363, %r341};
	add.s32 	%r342, %r2, 362437;
	st.global.v2.u32 	[%rd2], {%r342, %r366};
	add.s32 	%r343, %r341, %r342;
	cvt.rn.f32.u32 	%f1, %r343;
	fma.rn.f32 	%f2, %f1, 0f2F800000, 0f2F000000;
	cvta.to.global.u64 	%rd19, %rd8;
	shl.b64 	%rd20, %rd1, 2;
	add.s64 	%rd21, %rd19, %rd20;
	st.global.f32 	[%rd21], %f2;
$L__BB1_44:
	ret;

}
	// .globl	_Z13minmax_kernelPiS_S_PfPcS1_S1_i
.visible .entry _Z13minmax_kernelPiS_S_PfPcS1_S1_i(
	.param .u64 .ptr .align 1 _Z13minmax_kernelPiS_S_PfPcS1_S1_i_param_0,
	.param .u64 .ptr .align 1 _Z13minmax_kernelPiS_S_PfPcS1_S1_i_param_1,
	.param .u64 .ptr .align 1 _Z13minmax_kernelPiS_S_PfPcS1_S1_i_param_2,
	.param .u64 .ptr .align 1 _Z13minmax_kernelPiS_S_PfPcS1_S1_i_param_3,
	.param .u64 .ptr .align 1 _Z13minmax_kernelPiS_S_PfPcS1_S1_i_param_4,
	.param .u64 .ptr .align 1 _Z13minmax_kernelPiS_S_PfPcS1_S1_i_param_5,
	.param .u64 .ptr .align 1 _Z13minmax_kernelPiS_S_PfPcS1_S1_i_param_6,
	.param .u32 _Z13minmax_kernelPiS_S_PfPcS1_S1_i_param_7
)
{
	.reg .pred 	%p<71>;
	.reg .b16 	%rs<101>;
	.reg .b32 	%r<66>;
	.reg .b32 	%f<62>;
	.reg .b64 	%rd<93>;

	ld.param.u64 	%rd9, [_Z13minmax_kernelPiS_S_PfPcS1_S1_i_param_0];
	ld.param.u64 	%rd6, [_Z13minmax_kernelPiS_S_PfPcS1_S1_i_param_1];
	ld.param.u64 	%rd7, [_Z13minmax_kernelPiS_S_PfPcS1_S1_i_param_2];
	ld.param.u64 	%rd10, [_Z13minmax_kernelPiS_S_PfPcS1_S1_i_param_3];
	ld.param.u64 	%rd11, [_Z13minmax_kernelPiS_S_PfPcS1_S1_i_param_4];
	ld.param.u64 	%rd8, [_Z13minmax_kernelPiS_S_PfPcS1_S1_i_param_5];
	ld.param.u64 	%rd12, [_Z13minmax_kernelPiS_S_PfPcS1_S1_i_param_6];
	ld.param.u32 	%r23, [_Z13minmax_kernelPiS_S_PfPcS1_S1_i_param_7];
	cvta.to.global.u64 	%rd1, %rd9;
	cvta.to.global.u64 	%rd2, %rd12;
	cvta.to.global.u64 	%rd3, %rd11;
	cvta.to.global.u64 	%rd4, %rd10;
	mov.u32 	%r24, %ctaid.x;
	mov.u32 	%r25, %ntid.x;
	mov.u32 	%r26, %tid.x;
	mad.lo.s32 	%r1, %r24, %r25, %r26;
	setp.ge.s32 	%p5, %r1, %r23;
	@%p5 bra 	$L__BB2_21;
	cvta.to.global.u64 	%rd13, %rd7;
	mul.wide.s32 	%rd14, %r1, 4;
	add.s64 	%rd15, %rd13, %rd14;
	ld.global.u32 	%r27, [%rd15];
	setp.ne.s32 	%p6, %r27, 0;
	@%p6 bra 	$L__BB2_21;
	cvta.to.global.u64 	%rd16, %rd6;
	add.s64 	%rd18, %rd16, %rd14;
	ld.global.u32 	%r2, [%rd18+4];
	add.s64 	%rd19, %rd4, %rd14;
	ld.global.f32 	%f1, [%rd19];
	ld.global.u32 	%r61, [%rd18];
	setp.ge.s32 	%p8, %r61, %r2;
	mov.pred 	%p69, 0;
	mov.pred 	%p70, %p69;
	@%p8 bra 	$L__BB2_16;
	sub.s32 	%r4, %r2, %r61;
	and.b32  	%r5, %r4, 15;
	sub.s32 	%r28, %r61, %r2;
	setp.gt.u32 	%p9, %r28, -16;
	mov.b16 	%rs100, 1;
	mov.u16 	%rs99, %rs100;
	@%p9 bra 	$L__BB2_6;
	and.b32  	%r29, %r4, -16;
	neg.s32 	%r59, %r29;
	add.s64 	%rd5, %rd1, 32;
	mov.b16 	%rs100, 1;
$L__BB2_5:
	.pragma "nounroll";
	mul.wide.s32 	%rd20, %r61, 4;
	add.s64 	%rd21, %rd5, %rd20;
	ld.global.u32 	%r30, [%rd21+-32];
	mul.wide.s32 	%rd22, %r30, 4;
	add.s64 	%rd23, %rd4, %rd22;
	ld.global.f32 	%f2, [%rd23];
	setp.le.f32 	%p10, %f2, %f1;
	setp.ge.f32 	%p11, %f2, %f1;
	ld.global.u32 	%r31, [%rd21+-28];
	mul.wide.s32 	%rd24, %r31, 4;
	add.s64 	%rd25, %rd4, %rd24;
	ld.global.f32 	%f4, [%rd25];
	setp.le.f32 	%p12, %f4, %f1;
	setp.ge.f32 	%p13, %f4, %f1;
	ld.global.u32 	%r32, [%rd21+-24];
	mul.wide.s32 	%rd26, %r32, 4;
	add.s64 	%rd27, %rd4, %rd26;
	ld.global.f32 	%f6, [%rd27];
	setp.le.f32 	%p14, %f6, %f1;
	setp.ge.f32 	%p15, %f6, %f1;
	ld.global.u32 	%r33, [%rd21+-20];
	mul.wide.s32 	%rd28, %r33, 4;
	add.s64 	%rd29, %rd4, %rd28;
	ld.global.f32 	%f8, [%rd29];
	setp.le.f32 	%p16, %f8, %f1;
	setp.ge.f32 	%p17, %f8, %f1;
	ld.global.u32 	%r34, [%rd21+-16];
	mul.wide.s32 	%rd30, %r34, 4;
	add.s64 	%rd31, %rd4, %rd30;
	ld.global.f32 	%f10, [%rd31];
	setp.le.f32 	%p18, %f10, %f1;
	setp.ge.f32 	%p19, %f10, %f1;
	ld.global.u32 	%r35, [%rd21+-12];
	mul.wide.s32 	%rd32, %r35, 4;
	add.s64 	%rd33, %rd4, %rd32;
	ld.global.f32 	%f12, [%rd33];
	setp.le.f32 	%p20, %f12, %f1;
	setp.ge.f32 	%p21, %f12, %f1;
	ld.global.u32 	%r36, [%rd21+-8];
	mul.wide.s32 	%rd34, %r36, 4;
	add.s64 	%rd35, %rd4, %rd34;
	ld.global.f32 	%f14, [%rd35];
	setp.le.f32 	%p22, %f14, %f1;
	setp.ge.f32 	%p23, %f14, %f1;
	ld.global.u32 	%r37, [%rd21+-4];
	mul.wide.s32 	%rd36, %r37, 4;
	add.s64 	%rd37, %rd4, %rd36;
	ld.global.f32 	%f16, [%rd37];
	setp.le.f32 	%p24, %f16, %f1;
	setp.ge.f32 	%p25, %f16, %f1;
	ld.global.u32 	%r38, [%rd21];
	mul.wide.s32 	%rd38, %r38, 4;
	add.s64 	%rd39, %rd4, %rd38;
	ld.global.f32 	%f18, [%rd39];
	setp.le.f32 	%p26, %f18, %f1;
	setp.ge.f32 	%p27, %f18, %f1;
	ld.global.u32 	%r39, [%rd21+4];
	mul.wide.s32 	%rd40, %r39, 4;
	add.s64 	%rd41, %rd4, %rd40;
	ld.global.f32 	%f20, [%rd41];
	setp.le.f32 	%p28, %f20, %f1;
	setp.ge.f32 	%p29, %f20, %f1;
	ld.global.u32 	%r40, [%rd21+8];
	mul.wide.s32 	%rd42, %r40, 4;
	add.s64 	%rd43, %rd4, %rd42;
	ld.global.f32 	%f22, [%rd43];
	setp.le.f32 	%p30, %f22, %f1;
	setp.ge.f32 	%p31, %f22, %f1;
	ld.global.u32 	%r41, [%rd21+12];
	mul.wide.s32 	%rd44, %r41, 4;
	add.s64 	%rd45, %rd4, %rd44;
	ld.global.f32 	%f24, [%rd45];
	setp.le.f32 	%p32, %f24, %f1;
	setp.ge.f32 	%p33, %f24, %f1;
	ld.global.u32 	%r42, [%rd21+16];
	mul.wide.s32 	%rd46, %r42, 4;
	add.s64 	%rd47, %rd4, %rd46;
	ld.global.f32 	%f26, [%rd47];
	setp.le.f32 	%p34, %f26, %f1;
	setp.ge.f32 	%p35, %f26, %f1;
	ld.global.u32 	%r43, [%rd21+20];
	mul.wide.s32 	%rd48, %r43, 4;
	add.s64 	%rd49, %rd4, %rd48;
	ld.global.f32 	%f28, [%rd49];
	setp.le.f32 	%p36, %f28, %f1;
	setp.ge.f32 	%p37, %f28, %f1;
	ld.global.u32 	%r44, [%rd21+24];
	mul.wide.s32 	%rd50, %r44, 4;
	add.s64 	%rd51, %rd4, %rd50;
	ld.global.f32 	%f30, [%rd51];
	ld.global.u32 	%r45, [%rd21+28];
	mul.wide.s32 	%rd52, %r45, 4;
	add.s64 	%rd53, %rd4, %rd52;
	ld.global.f32 	%f32, [%rd53];
	min.f32 	%f33, %f32, %f30;
	setp.le.f32 	%p38, %f33, %f1;
	selp.b16 	%rs30, 0, %rs99, %p10;
	selp.b16 	%rs31, 0, %rs30, %p12;
	selp.b16 	%rs32, 0, %rs31, %p14;
	selp.b16 	%rs33, 0, %rs32, %p16;
	selp.b16 	%rs34, 0, %rs33, %p18;
	selp.b16 	%rs35, 0, %rs34, %p20;
	selp.b16 	%rs36, 0, %rs35, %p22;
	selp.b16 	%rs37, 0, %rs36, %p24;
	selp.b16 	%rs38, 0, %rs37, %p26;
	selp.b16 	%rs39, 0, %rs38, %p28;
	selp.b16 	%rs40, 0, %rs39, %p30;
	selp.b16 	%rs41, 0, %rs40, %p32;
	selp.b16 	%rs42, 0, %rs41, %p34;
	selp.b16 	%rs43, 0, %rs42, %p36;
	selp.b16 	%rs99, 0, %rs43, %p38;
	max.f32 	%f34, %f32, %f30;
	setp.ge.f32 	%p39, %f34, %f1;
	selp.b16 	%rs44, 0, %rs100, %p11;
	selp.b16 	%rs45, 0, %rs44, %p13;
	selp.b16 	%rs46, 0, %rs45, %p15;
	selp.b16 	%rs47, 0, %rs46, %p17;
	selp.b16 	%rs48, 0, %rs47, %p19;
	selp.b16 	%rs49, 0, %rs48, %p21;
	selp.b16 	%rs50, 0, %rs49, %p23;
	selp.b16 	%rs51, 0, %rs50, %p25;
	selp.b16 	%rs52, 0, %rs51, %p27;
	selp.b16 	%rs53, 0, %rs52, %p29;
	selp.b16 	%rs54, 0, %rs53, %p31;
	selp.b16 	%rs55, 0, %rs54, %p33;
	selp.b16 	%rs56, 0, %rs55, %p35;
	selp.b16 	%rs57, 0, %rs56, %p37;
	selp.b16 	%rs100, 0, %rs57, %p39;
	add.s32 	%r61, %r61, 16;
	add.s32 	%r59, %r59, 16;
	setp.ne.s32 	%p40, %r59, 0;
	@%p40 bra 	$L__BB2_5;
$L__BB2_6:
	setp.eq.s32 	%p41, %r5, 0;
	@%p41 bra 	$L__BB2_15;
	and.b32  	%r12, %r4, 7;
	setp.lt.u32 	%p42, %r5, 8;
	@%p42 bra 	$L__BB2_9;
	mul.wide.s32 	%rd54, %r61, 4;
	add.s64 	%rd55, %rd1, %rd54;
	ld.global.u32 	%r46, [%rd55];
	mul.wide.s32 	%rd56, %r46, 4;
	add.s64 	%rd57, %rd4, %rd56;
	ld.global.f32 	%f35, [%rd57];
	setp.le.f32 	%p43, %f35, %f1;
	setp.ge.f32 	%p44, %f35, %f1;
	ld.global.u32 	%r47, [%rd55+4];
	mul.wide.s32 	%rd58, %r47, 4;
	add.s64 	%rd59, %rd4, %rd58;
	ld.global.f32 	%f37, [%rd59];
	setp.le.f32 	%p45, %f37, %f1;
	setp.ge.f32 	%p46, %f37, %f1;
	ld.global.u32 	%r48, [%rd55+8];
	mul.wide.s32 	%rd60, %r48, 4;
	add.s64 	%rd61, %rd4, %rd60;
	ld.global.f32 	%f39, [%rd61];
	setp.le.f32 	%p47, %f39, %f1;
	setp.ge.f32 	%p48, %f39, %f1;
	ld.global.u32 	%r49, [%rd55+12];
	mul.wide.s32 	%rd62, %r49, 4;
	add.s64 	%rd63, %rd4, %rd62;
	ld.global.f32 	%f41, [%rd63];
	setp.le.f32 	%p49, %f41, %f1;
	setp.ge.f32 	%p50, %f41, %f1;
	ld.global.u32 	%r50, [%rd55+16];
	mul.wide.s32 	%rd64, %r50, 4;
	add.s64 	%rd65, %rd4, %rd64;
	ld.global.f32 	%f43, [%rd65];
	setp.le.f32 	%p51, %f43, %f1;
	setp.ge.f32 	%p52, %f43, %f1;
	ld.global.u32 	%r51, [%rd55+20];
	mul.wide.s32 	%rd66, %r51, 4;
	add.s64 	%rd67, %rd4, %rd66;
	ld.global.f32 	%f45, [%rd67];
	setp.le.f32 	%p53, %f45, %f1;
	setp.ge.f32 	%p54, %f45, %f1;
	ld.global.u32 	%r52, [%rd55+24];
	mul.wide.s32 	%rd68, %r52, 4;
	add.s64 	%rd69, %rd4, %rd68;
	ld.global.f32 	%f47, [%rd69];
	ld.global.u32 	%r53, [%rd55+28];
	mul.wide.s32 	%rd70, %r53, 4;
	add.s64 	%rd71, %rd4, %rd70;
	ld.global.f32 	%f49, [%rd71];
	min.f32 	%f50, %f49, %f47;
	setp.le.f32 	%p55, %f50, %f1;
	selp.b16 	%rs59, 0, %rs99, %p43;
	selp.b16 	%rs60, 0, %rs59, %p45;
	selp.b16 	%rs61, 0, %rs60, %p47;
	selp.b16 	%rs62, 0, %rs61, %p49;
	selp.b16 	%rs63, 0, %rs62, %p51;
	selp.b16 	%rs64, 0, %rs63, %p53;
	selp.b16 	%rs99, 0, %rs64, %p55;
	max.f32 	%f51, %f49, %f47;
	setp.ge.f32 	%p56, %f51, %f1;
	selp.b16 	%rs65, 0, %rs100, %p44;
	selp.b16 	%rs66, 0, %rs65, %p46;
	selp.b16 	%rs67, 0, %rs66, %p48;
	selp.b16 	%rs68, 0, %rs67, %p50;
	selp.b16 	%rs69, 0, %rs68, %p52;
	selp.b16 	%rs70, 0, %rs69, %p54;
	selp.b16 	%rs100, 0, %rs70, %p56;
	add.s32 	%r61, %r61, 8;
$L__BB2_9:
	setp.eq.s32 	%p57, %r12, 0;
	@%p57 bra 	$L__BB2_15;
	and.b32  	%r15, %r4, 3;
	setp.lt.u32 	%p58, %r12, 4;
	@%p58 bra 	$L__BB2_12;
	mul.wide.s32 	%rd72, %r61, 4;
	add.s64 	%rd73, %rd1, %rd72;
	ld.global.u32 	%r54, [%rd73];
	mul.wide.s32 	%rd74, %r54, 4;
	add.s64 	%rd75, %rd4, %rd74;
	ld.global.f32 	%f52, [%rd75];
	setp.le.f32 	%p59, %f52, %f1;
	setp.ge.f32 	%p60, %f52, %f1;
	ld.global.u32 	%r55, [%rd73+4];
	mul.wide.s32 	%rd76, %r55, 4;
	add.s64 	%rd77, %rd4, %rd76;
	ld.global.f32 	%f54, [%rd77];
	setp.le.f32 	%p61, %f54, %f1;
	setp.ge.f32 	%p62, %f54, %f1;
	ld.global.u32 	%r56, [%rd73+8];
	mul.wide.s32 	%rd78, %r56, 4;
	add.s64 	%rd79, %rd4, %rd78;
	ld.global.f32 	%f56, [%rd79];
	ld.global.u32 	%r57, [%rd73+12];
	mul.wide.s32 	%rd80, %r57, 4;
	add.s64 	%rd81, %rd4, %rd80;
	ld.global.f32 	%f58, [%rd81];
	min.f32 	%f59, %f58, %f56;
	setp.le.f32 	%p63, %f59, %f1;
	selp.b16 	%rs72, 0, %rs99, %p59;
	selp.b16 	%rs73, 0, %rs72, %p61;
	selp.b16 	%rs99, 0, %rs73, %p63;
	max.f32 	%f60, %f58, %f56;
	setp.ge.f32 	%p64, %f60, %f1;
	selp.b16 	%rs74, 0, %rs100, %p60;
	selp.b16 	%rs75, 0, %rs74, %p62;
	selp.b16 	%rs100, 0, %rs75, %p64;
	add.s32 	%r61, %r61, 4;
$L__BB2_12:
	setp.eq.s32 	%p65, %r15, 0;
	@%p65 bra 	$L__BB2_15;
	neg.s32 	%r64, %r15;
$L__BB2_14:
	.pragma "nounroll";
	mul.wide.s32 	%rd82, %r61, 4;
	add.s64 	%rd83, %rd1, %rd82;
	ld.global.u32 	%r58, [%rd83];
	mul.wide.s32 	%rd84, %r58, 4;
	add.s64 	%rd85, %rd4, %rd84;
	ld.global.f32 	%f61, [%rd85];
	setp.le.f32 	%p66, %f61, %f1;
	selp.b16 	%rs99, 0, %rs99, %p66;
	setp.ge.f32 	%p67, %f61, %f1;
	selp.b16 	%rs100, 0, %rs100, %p67;
	add.s32 	%r61, %r61, 1;
	add.s32 	%r64, %r64, 1;
	setp.ne.s32 	%p68, %r64, 0;
	@%p68 bra 	$L__BB2_14;
$L__BB2_15:
	and.b16  	%rs76, %rs99, 255;
	setp.eq.s16 	%p69, %rs76, 0;
	and.b16  	%rs77, %rs100, 255;
	setp.eq.s16 	%p70, %rs77, 0;
$L__BB2_16:
	@%p69 bra 	$L__BB2_18;
	cvt.s64.s32 	%rd86, %r1;
	add.s64 	%rd87, %rd3, %rd86;
	mov.b16 	%rs78, 255;
	st.global.u8 	[%rd87], %rs78;
	mov.b16 	%rs79, 1;
	st.global.u8 	[%rd2], %rs79;
	bra.uni 	$L__BB2_21;
$L__BB2_18:
	@%p70 bra 	$L__BB2_20;
	cvt.s64.s32 	%rd88, %r1;
	add.s64 	%rd89, %rd3, %rd88;
	mov.b16 	%rs80, 1;
	st.global.u8 	[%rd89], %rs80;
	st.global.u8 	[%rd2], %rs80;
	bra.uni 	$L__BB2_21;
$L__BB2_20:
	cvt.s64.s32 	%rd90, %r1;
	add.s64 	%rd91, %rd3, %rd90;
	mov.b16 	%rs81, 0;
	st.global.u8 	[%rd91], %rs81;
	cvta.to.global.u64 	%rd92, %rd8;
	mov.b16 	%rs82, 1;
	st.global.u8 	[%rd92], %rs82;
$L__BB2_21:
	ret;

}
	// .globl	_Z12color_kernelPiPcii
.visible .entry _Z12color_kernelPiPcii(
	.param .u64 .ptr .align 1 _Z12color_kernelPiPcii_param_0,
	.param .u64 .ptr .align 1 _Z12color_kernelPiPcii_param_1,
	.param .u32 _Z12color_kernelPiPcii_param_2,
	.param .u32 _Z12color_kernelPiPcii_param_3
)
{
	.reg .pred 	%p<5>;
	.reg .b16 	%rs<2>;
	.reg .b32 	%r<9>;
	.reg .b64 	%rd<9>;

	ld.param.u64 	%rd2, [_Z12color_kernelPiPcii_param_0];
	ld.param.u64 	%rd3, [_Z12color_kernelPiPcii_param_1];
	ld.param.u32 	%r2, [_Z12color_kernelPiPcii_param_2];
	ld.param.u32 	%r3, [_Z12color_kernelPiPcii_param_3];
	mov.u32 	%r4, %ctaid.x;
	mov.u32 	%r5, %ntid.x;
	mov.u32 	%r6, %tid.x;
	mad.lo.s32 	%r1, %r4, %r5, %r6;
	setp.ge.s32 	%p1, %r1, %r3;
	@%p1 bra 	$L__BB3_6;
	cvta.to.global.u64 	%rd4, %rd2;
	mul.wide.s32 	%rd5, %r1, 4;
	add.s64 	%rd1, %rd4, %rd5;
	ld.global.u32 	%r7, [%rd1];
	setp.ne.s32 	%p2, %r7, 0;
	@%p2 bra 	$L__BB3_6;
	cvt.s64.s32 	%rd6, %r1;
	cvta.to.global.u64 	%rd7, %rd3;
	add.s64 	%rd8, %rd7, %rd6;
	ld.global.u8 	%rs1, [%rd8];
	setp.eq.s16 	%p3, %rs1, 1;
	@%p3 bra 	$L__BB3_5;
	setp.ne.s16 	%p4, %rs1, 255;
	@%p4 bra 	$L__BB3_6;
	st.global.u32 	[%rd1], %r2;
	bra.uni 	$L__BB3_6;
$L__BB3_5:
	add.s32 	%r8, %r2, 1;
	st.global.u32 	[%rd1], %r8;
$L__BB3_6:
	ret;

}


// ===== COMPILED SASS (sm_100) =====

	.target	sm_100

	.elftype	@"ET_EXEC"


//--------------------- .note.nv.tkinfo           --------------------------
	.section	.note.nv.tkinfo,"",@"SHT_NOTE"
	.sectionflags	@"SHF_NOTE_NV_TKINFO"
	.tkinfo
        /*0018*/ 	.word	0x00000002
        /*0030*/ 	.string	""
        /*0030*/ 	.string	"ptxas"
        /*0030*/ 	.string	"Cuda compilation tools, release 13.0, V13.0.88"
        /*0030*/ 	.string	"Build cuda_13.0.r13.0/compiler.36424714_0"
        /*0030*/ 	.string	"-arch sm_100 -m 64 "



//--------------------- .note.nv.cuinfo           --------------------------
	.section	.note.nv.cuinfo,"",@"SHT_NOTE"
	.sectionflags	@"SHF_NOTE_NV_CUINFO"
        /*0018*/ 	.short	0x0002
        /*001a*/ 	.short	0x0064
        /*001c*/ 	.short	0x0082
	.zero		2


//--------------------- .nv.info                  --------------------------
	.section	.nv.info,"",@"SHT_CUDA_INFO"
	.align	4


	//----- nvinfo : EIATTR_REGCOUNT
	.align		4
        /*0000*/ 	.byte	0x04, 0x2f
        /*0002*/ 	.short	(.L_10 - .L_9)
	.align		4
.L_9:
        /*0004*/ 	.word	index@(_Z11init_kernelPiPfS_i)
        /*0008*/ 	.word	0x0000000e


	//----- nvinfo : EIATTR_FRAME_SIZE
	.align		4
.L_10:
        /*000c*/ 	.byte	0x04, 0x11
        /*000e*/ 	.short	(.L_12 - .L_11)
	.align		4
.L_11:
        /*0010*/ 	.word	index@(_Z11init_kernelPiPfS_i)
        /*0014*/ 	.word	0x00000000


	//----- nvinfo : EIATTR_REGCOUNT
	.align		4
.L_12:
        /*0018*/ 	.byte	0x04, 0x2f
        /*001a*/ 	.short	(.L_14 - .L_13)
	.align		4
.L_13:
        /*001c*/ 	.word	index@(_Z15random_generatePfP17curandStateXORWOWmi)
        /*0020*/ 	.word	0x0000001f


	//----- nvinfo : EIATTR_FRAME_SIZE
	.align		4
.L_14:
        /*0024*/ 	.byte	0x04, 0x11
        /*0026*/ 	.short	(.L_16 - .L_15)
	.align		4
.L_15:
        /*0028*/ 	.word	index@(_Z15random_generatePfP17curandStateXORWOWmi)
        /*002c*/ 	.word	0x00000000


	//----- nvinfo : EIATTR_REGCOUNT
	.align		4
.L_16:
        /*0030*/ 	.byte	0x04, 0x2f
        /*0032*/ 	.short	(.L_18 - .L_17)
	.align		4
.L_17:
        /*0034*/ 	.word	index@(_Z13minmax_kernelPiS_S_PfPcS1_S1_i)
        /*0038*/ 	.word	0x00000020


	//----- nvinfo : EIATTR_FRAME_SIZE
	.align		4
.L_18:
        /*003c*/ 	.byte	0x04, 0x11
        /*003e*/ 	.short	(.L_20 - .L_19)
	.align		4
.L_19:
        /*0040*/ 	.word	index@(_Z13minmax_kernelPiS_S_PfPcS1_S1_i)
        /*0044*/ 	.word	0x00000000


	//----- nvinfo : EIATTR_REGCOUNT
	.align		4
.L_20:
        /*0048*/ 	.byte	0x04, 0x2f
        /*004a*/ 	.short	(.L_22 - .L_21)
	.align		4
.L_21:
        /*004c*/ 	.word	index@(_Z12color_kernelPiPcii)
        /*0050*/ 	.word	0x00000008


	//----- nvinfo : EIATTR_FRAME_SIZE
	.align		4
.L_22:
        /*0054*/ 	.byte	0x04, 0x11
        /*0056*/ 	.short	(.L_24 - .L_23)
	.align		4
.L_23:
        /*0058*/ 	.word	index@(_Z12color_kernelPiPcii)
        /*005c*/ 	.word	0x00000000


	//----- nvinfo : EIATTR_MIN_STACK_SIZE
	.align		4
.L_24:
        /*0060*/ 	.byte	0x04, 0x12
        /*0062*/ 	.short	(.L_26 - .L_25)
	.align		4
.L_25:
        /*0064*/ 	.word	index@(_Z12color_kernelPiPcii)
        /*0068*/ 	.word	0x00000000


	//----- nvinfo : EIATTR_MIN_STACK_SIZE
	.align		4
.L_26:
        /*006c*/ 	.byte	0x04, 0x12
        /*006e*/ 	.short	(.L_28 - .L_27)
	.align		4
.L_27:
        /*0070*/ 	.word	index@(_Z13minmax_kernelPiS_S_PfPcS1_S1_i)
        /*0074*/ 	.word	0x00000000


	//----- nvinfo : EIATTR_MIN_STACK_SIZE
	.align		4
.L_28:
        /*0078*/ 	.byte	0x04, 0x12
        /*007a*/ 	.short	(.L_30 - .L_29)
	.align		4
.L_29:
        /*007c*/ 	.word	index@(_Z15random_generatePfP17curandStateXORWOWmi)
        /*0080*/ 	.word	0x00000000


	//----- nvinfo : EIATTR_MIN_STACK_SIZE
	.align		4
.L_30:
        /*0084*/ 	.byte	0x04, 0x12
        /*0086*/ 	.short	(.L_32 - .L_31)
	.align		4
.L_31:
        /*0088*/ 	.word	index@(_Z11init_kernelPiPfS_i)
        /*008c*/ 	.word	0x00000000
.L_32:


//--------------------- .nv.compat                --------------------------
	.section	.nv.compat,"",@"SHT_CUDA_COMPAT_INFO"
	.align	4
        /*0000*/ 	.byte	0x02, 0x09, 0x00, 0x00, 0x02, 0x02, 0x01, 0x00, 0x02, 0x05, 0x05, 0x00, 0x03, 0x07, 0x01, 0x01
        /*0010*/ 	.byte	0x02, 0x03, 0x00, 0x00, 0x02, 0x06, 0x01, 0x00, 0x04, 0x0b, 0x08, 0x00, 0x09, 0x00, 0x00, 0x00
        /*0020*/ 	.byte	0x00, 0x00, 0x00, 0x00


//--------------------- .nv.info._Z12color_kernelPiPcii --------------------------
	.section	.nv.info._Z12color_kernelPiPcii,"",@"SHT_CUDA_INFO"
	.sectionflags	@""
	.align	4


	//----- nvinfo : EIATTR_CUDA_API_VERSION
	.align		4
        /*0000*/ 	.byte	0x04, 0x37
        /*0002*/ 	.short	(.L_34 - .L_33)
.L_33:
        /*0004*/ 	.word	0x00000082


	//----- nvinfo : EIATTR_KPARAM_INFO
	.align		4
.L_34:
        /*0008*/ 	.byte	0x04, 0x17
        /*000a*/ 	.short	(.L_36 - .L_35)
.L_35:
        /*000c*/ 	.word	0x00000000
        /*0010*/ 	.short	0x0003
        /*0012*/ 	.short	0x0014
        /*0014*/ 	.byte	0x00, 0xf0, 0x11, 0x00


	//----- nvinfo : EIATTR_KPARAM_INFO
	.align		4
.L_36:
        /*0018*/ 	.byte	0x04, 0x17
        /*001a*/ 	.short	(.L_38 - .L_37)
.L_37:
        /*001c*/ 	.word	0x00000000
        /*0020*/ 	.short	0x0002
        /*0022*/ 	.short	0x0010
        /*0024*/ 	.byte	0x00, 0xf0, 0x11, 0x00


	//----- nvinfo : EIATTR_KPARAM_INFO
	.align		4
.L_38:
        /*0028*/ 	.byte	0x04, 0x17
        /*002a*/ 	.short	(.L_40 - .L_39)
.L_39:
        /*002c*/ 	.word	0x00000000
        /*0030*/ 	.short	0x0001
        /*0032*/ 	.short	0x0008
        /*0034*/ 	.byte	0x00, 0xf5, 0x21, 0x00


	//----- nvinfo : EIATTR_KPARAM_INFO
	.align		4
.L_40:
        /*0038*/ 	.byte	0x04, 0x17
        /*003a*/ 	.short	(.L_42 - .L_41)
.L_41:
        /*003c*/ 	.word	0x00000000
        /*0040*/ 	.short	0x0000
        /*0042*/ 	.short	0x0000
        /*0044*/ 	.byte	0x00, 0xf5, 0x21, 0x00


	//----- nvinfo : EIATTR_SPARSE_MMA_MASK
	.align		4
.L_42:
        /*0048*/ 	.byte	0x03, 0x50
        /*004a*/ 	.short	0x0000


	//----- nvinfo : EIATTR_MAXREG_COUNT
	.align		4
        /*004c*/ 	.byte	0x03, 0x1b
        /*004e*/ 	.short	0x00ff


	//----- nvinfo : EIATTR_MERCURY_ISA_VERSION
	.align		4
        /*0050*/ 	.byte	0x03, 0x5f
        /*0052*/ 	.short	0x0101


	//----- nvinfo : EIATTR_VRC_CTA_INIT_COUNT
	.align		4
        /*0054*/ 	.byte	0x02, 0x4a
	.zero		1
	.zero		1


	//----- nvinfo : EIATTR_EXIT_INSTR_OFFSETS
	.align		4
        /*0058*/ 	.byte	0x04, 0x1c
        /*005a*/ 	.short	(.L_44 - .L_43)


	//   ....[0]....
.L_43:
        /*005c*/ 	.word	0x00000070


	//   ....[1]....
        /*0060*/ 	.word	0x000000d0


	//   ....[2]....
        /*0064*/ 	.word	0x00000150


	//   ....[3]....
        /*0068*/ 	.word	0x00000180


	//   ....[4]....
        /*006c*/ 	.word	0x000001c0


	//----- nvinfo : EIATTR_CRS_STACK_SIZE
	.align		4
.L_44:
        /*0070*/ 	.byte	0x04, 0x1e
        /*0072*/ 	.short	(.L_46 - .L_45)
.L_45:
        /*0074*/ 	.word	0x00000000


	//----- nvinfo : EIATTR_CBANK_PARAM_SIZE
	.align		4
.L_46:
        /*0078*/ 	.byte	0x03, 0x19
        /*007a*/ 	.short	0x0018


	//----- nvinfo : EIATTR_PARAM_CBANK
	.align		4
        /*007c*/ 	.byte	0x04, 0x0a
        /*007e*/ 	.short	(.L_48 - .L_47)
	.align		4
.L_47:
        /*0080*/ 	.word	index@(.nv.constant0._Z12color_kernelPiPcii)
        /*0084*/ 	.short	0x0380
        /*0086*/ 	.short	0x0018


	//----- nvinfo : EIATTR_SW_WAR
	.align		4
.L_48:
        /*0088*/ 	.byte	0x04, 0x36
        /*008a*/ 	.short	(.L_50 - .L_49)
.L_49:
        /*008c*/ 	.word	0x00000008
.L_50:


//--------------------- .nv.info._Z13minmax_kernelPiS_S_PfPcS1_S1_i --------------------------
	.section	.nv.info._Z13minmax_kernelPiS_S_PfPcS1_S1_i,"",@"SHT_CUDA_INFO"
	.sectionflags	@""
	.align	4


	//----- nvinfo : EIATTR_CUDA_API_VERSION
	.align		4
        /*0000*/ 	.byte	0x04, 0x37
        /*0002*/ 	.short	(.L_52 - .L_51)
.L_51:
        /*0004*/ 	.word	0x00000082


	//----- nvinfo : EIATTR_KPARAM_INFO
	.align		4
.L_52:
        /*0008*/ 	.byte	0x04, 0x17
        /*000a*/ 	.short	(.L_54 - .L_53)
.L_53:
        /*000c*/ 	.word	0x00000000
        /*0010*/ 	.short	0x0007
        /*0012*/ 	.short	0x0038
        /*0014*/ 	.byte	0x00, 0xf0, 0x11, 0x00


	//----- nvinfo : EIATTR_KPARAM_INFO
	.align		4
.L_54:
        /*0018*/ 	.byte	0x04, 0x17
        /*001a*/ 	.short	(.L_56 - .L_55)
.L_55:
        /*001c*/ 	.word	0x00000000
        /*0020*/ 	.short	0x0006
        /*0022*/ 	.short	0x0030
        /*0024*/ 	.byte	0x00, 0xf5, 0x21, 0x00


	//----- nvinfo : EIATTR_KPARAM_INFO
	.align		4
.L_56:
        /*0028*/ 	.byte	0x04, 0x17
        /*002a*/ 	.short	(.L_58 - .L_57)
.L_57:
        /*002c*/ 	.word	0x00000000
        /*0030*/ 	.short	0x0005
        /*0032*/ 	.short	0x0028
        /*0034*/ 	.byte	0x00, 0xf5, 0x21, 0x00


	//----- nvinfo : EIATTR_KPARAM_INFO
	.align		4
.L_58:
        /*0038*/ 	.byte	0x04, 0x17
        /*003a*/ 	.short	(.L_60 - .L_59)
.L_59:
        /*003c*/ 	.word	0x00000000
        /*0040*/ 	.short	0x0004
        /*0042*/ 	.short	0x0020
        /*0044*/ 	.byte	0x00, 0xf5, 0x21, 0x00


	//----- nvinfo : EIATTR_KPARAM_INFO
	.align		4
.L_60:
        /*0048*/ 	.byte	0x04, 0x17
        /*004a*/ 	.short	(.L_62 - .L_61)
.L_61:
        /*004c*/ 	.word	0x00000000
        /*0050*/ 	.short	0x0003
        /*0052*/ 	.short	0x0018
        /*0054*/ 	.byte	0x00, 0xf5, 0x21, 0x00


	//----- nvinfo : EIATTR_KPARAM_INFO
	.align		4
.L_62:
        /*0058*/ 	.byte	0x04, 0x17
        /*005a*/ 	.short	(.L_64 - .L_63)
.L_63:
        /*005c*/ 	.word	0x00000000
        /*0060*/ 	.short	0x0002
        /*0062*/ 	.short	0x0010
        /*0064*/ 	.byte	0x00, 0xf5, 0x21, 0x00


	//----- nvinfo : EIATTR_KPARAM_INFO
	.align		4
.L_64:
        /*0068*/ 	.byte	0x04, 0x17
        /*006a*/ 	.short	(.L_66 - .L_65)
.L_65:
        /*006c*/ 	.word	0x00000000
        /*0070*/ 	.short	0x0001
        /*0072*/ 	.short	0x0008
        /*0074*/ 	.byte	0x00, 0xf5, 0x21, 0x00


	//----- nvinfo : EIATTR_KPARAM_INFO
	.align		4
.L_66:
        /*0078*/ 	.byte	0x04, 0x17
        /*007a*/ 	.short	(.L_68 - .L_67)
.L_67:
        /*007c*/ 	.word	0x00000000
        /*0080*/ 	.short	0x0000
        /*0082*/ 	.short	0x0000
        /*0084*/ 	.byte	0x00, 0xf5, 0x21, 0x00


	//----- nvinfo : EIATTR_SPARSE_MMA_MASK
	.align		4
.L_68:
        /*0088*/ 	.byte	0x03, 0x50
        /*008a*/ 	.short	0x0000


	//----- nvinfo : EIATTR_MAXREG_COUNT
	.align		4
        /*008c*/ 	.byte	0x03, 0x1b
        /*008e*/ 	.short	0x00ff


	//----- nvinfo : EIATTR_MERCURY_ISA_VERSION
	.align		4
        /*0090*/ 	.byte	0x03, 0x5f
        /*0092*/ 	.short	0x0101


	//----- nvinfo : EIATTR_VRC_CTA_INIT_COUNT
	.align		4
        /*0094*/ 	.byte	0x02, 0x4a
	.zero		1
	.zero		1


	//----- nvinfo : EIATTR_EXIT_INSTR_OFFSETS
	.align		4
        /*0098*/ 	.byte	0x04, 0x1c
        /*009a*/ 	.short	(.L_70 - .L_69)


	//   ....[0]....
.L_69:
        /*009c*/ 	.word	0x00000070


	//   ....[1]....
        /*00a0*/ 	.word	0x000000d0


	//   ....[2]....
        /*00a4*/ 	.word	0x00001250


	//   ....[3]....
        /*00a8*/ 	.word	0x000012f0


	//   ....[4]....
        /*00ac*/ 	.word	0x00001380


	//----- nvinfo : EIATTR_CRS_STACK_SIZE
	.align		4
.L_70:
        /*00b0*/ 	.byte	0x04, 0x1e
        /*00b2*/ 	.short	(.L_72 - .L_71)
.L_71:
        /*00b4*/ 	.word	0x00000000


	//----- nvinfo : EIATTR_CBANK_PARAM_SIZE
	.align		4
.L_72:
        /*00b8*/ 	.byte	0x03, 0x19
        /*00ba*/ 	.short	0x003c


	//----- nvinfo : EIATTR_PARAM_CBANK
	.align		4
        /*00bc*/ 	.byte	0x04, 0x0a
        /*00be*/ 	.short	(.L_74 - .L_73)
	.align		4
.L_73:
        /*00c0*/ 	.word	index@(.nv.constant0._Z13minmax_kernelPiS_S_PfPcS1_S1_i)
        /*00c4*/ 	.short	0x0380
        /*00c6*/ 	.short	0x003c


	//----- nvinfo : EIATTR_SW_WAR
	.align		4
.L_74:
        /*00c8*/ 	.byte	0x04, 0x36
        /*00ca*/ 	.short	(.L_76 - .L_75)
.L_75:
        /*00cc*/ 	.word	0x00000008
.L_76:


//--------------------- .nv.info._Z15random_generatePfP17curandStateXORWOWmi --------------------------
	.section	.nv.info._Z15random_generatePfP17curandStateXORWOWmi,"",@"SHT_CUDA_INFO"
	.sectionflags	@""
	.align	4


	//----- nvinfo : EIATTR_CUDA_API_VERSION
	.align		4
        /*0000*/ 	.byte	0x04, 0x37
        /*0002*/ 	.short	(.L_78 - .L_77)
.L_77:
        /*0004*/ 	.word	0x00000082


	//----- nvinfo : EIATTR_KPARAM_INFO
	.align		4
.L_78:
        /*0008*/ 	.byte	0x04, 0x17
        /*000a*/ 	.short	(.L_80 - .L_79)
.L_79:
        /*000c*/ 	.word	0x00000000
        /*0010*/ 	.short	0x0003
        /*0012*/ 	.short	0x0018
        /*0014*/ 	.byte	0x00, 0xf0, 0x11, 0x00


	//----- nvinfo : EIATTR_KPARAM_INFO
	.align		4
.L_80:
        /*0018*/ 	.byte	0x04, 0x17
        /*001a*/ 	.short	(.L_82 - .L_81)
.L_81:
        /*001c*/ 	.word	0x00000000
        /*0020*/ 	.short	0x0002
        /*0022*/ 	.short	0x0010
        /*0024*/ 	.byte	0x00, 0xf0, 0x21, 0x00


	//----- nvinfo : EIATTR_KPARAM_INFO
	.align		4
.L_82:
        /*0028*/ 	.byte	0x04, 0x17
        /*002a*/ 	.short	(.L_84 - .L_83)
.L_83:
        /*002c*/ 	.word	0x00000000
        /*0030*/ 	.short	0x0001
        /*0032*/ 	.short	0x0008
        /*0034*/ 	.byte	0x00, 0xf5, 0x21, 0x00


	//----- nvinfo : EIATTR_KPARAM_INFO
	.align		4
.L_84:
        /*0038*/ 	.byte	0x04, 0x17
        /*003a*/ 	.short	(.L_86 - .L_85)
.L_85:
        /*003c*/ 	.word	0x00000000
        /*0040*/ 	.short	0x0000
        /*0042*/ 	.short	0x0000
        /*0044*/ 	.byte	0x00, 0xf5, 0x21, 0x00


	//----- nvinfo : EIATTR_SPARSE_MMA_MASK
	.align		4
.L_86:
        /*0048*/ 	.byte	0x03, 0x50
        /*004a*/ 	.short	0x0000


	//----- nvinfo : EIATTR_MAXREG_COUNT
	.align		4
        /*004c*/ 	.byte	0x03, 0x1b
        /*004e*/ 	.short	0x00ff


	//----- nvinfo : EIATTR_MERCURY_ISA_VERSION
	.align		4
        /*0050*/ 	.byte	0x03, 0x5f
        /*0052*/ 	.short	0x0101


	//----- nvinfo : EIATTR_VRC_CTA_INIT_COUNT
	.align		4
        /*0054*/ 	.byte	0x02, 0x4a
	.zero		1
	.zero		1


	//----- nvinfo : EIATTR_EXIT_INSTR_OFFSETS
	.align		4
        /*0058*/ 	.byte	0x04, 0x1c
        /*005a*/ 	.short	(.L_88 - .L_87)


	//   ....[0]....
.L_87:
        /*005c*/ 	.word	0x00000070


	//   ....[1]....
        /*0060*/ 	.word	0x00001160


	//----- nvinfo : EIATTR_CRS_STACK_SIZE
	.align		4
.L_88:
        /*0064*/ 	.byte	0x04, 0x1e
        /*0066*/ 	.short	(.L_90 - .L_89)
.L_89:
        /*0068*/ 	.word	0x00000000


	//----- nvinfo : EIATTR_CBANK_PARAM_SIZE
	.align		4
.L_90:
        /*006c*/ 	.byte	0x03, 0x19
        /*006e*/ 	.short	0x001c


	//----- nvinfo : EIATTR_PARAM_CBANK
	.align		4
        /*0070*/ 	.byte	0x04, 0x0a
        /*0072*/ 	.short	(.L_92 - .L_91)
	.align		4
.L_91:
        /*0074*/ 	.word	index@(.nv.constant0._Z15random_generatePfP17curandStateXORWOWmi)
        /*0078*/ 	.short	0x0380
        /*007a*/ 	.short	0x001c


	//----- nvinfo : EIATTR_SW_WAR
	.align		4
.L_92:
        /*007c*/ 	.byte	0x04, 0x36
        /*007e*/ 	.short	(.L_94 - .L_93)
.L_93:
        /*0080*/ 	.word	0x00000008
.L_94:


//--------------------- .nv.info._Z11init_kernelPiPfS_i --------------------------
	.section	.nv.info._Z11init_kernelPiPfS_i,"",@"SHT_CUDA_INFO"
	.sectionflags	@""
	.align	4


	//----- nvinfo : EIATTR_CUDA_API_VERSION
	.align		4
        /*0000*/ 	.byte	0x04, 0x37
        /*0002*/ 	.short	(.L_96 - .L_95)
.L_95:
        /*0004*/ 	.word	0x00000082


	//----- nvinfo : EIATTR_KPARAM_INFO
	.align		4
.L_96:
        /*0008*/ 	.byte	0x04, 0x17
        /*000a*/ 	.short	(.L_98 - .L_97)
.L_97:
        /*000c*/ 	.word	0x00000000
        /*0010*/ 	.short	0x0003
        /*0012*/ 	.short	0x0018
        /*0014*/ 	.byte	0x00, 0xf0, 0x11, 0x00


	//----- nvinfo : EIATTR_KPARAM_INFO
	.align		4
.L_98:
        /*0018*/ 	.byte	0x04, 0x17
        /*001a*/ 	.short	(.L_100 - .L_99)
.L_99:
        /*001c*/ 	.word	0x00000000
        /*0020*/ 	.short	0x0002
        /*0022*/ 	.short	0x0010
        /*0024*/ 	.byte	0x00, 0xf5, 0x21, 0x00


	//----- nvinfo : EIATTR_KPARAM_INFO
	.align		4
.L_100:
        /*0028*/ 	.byte	0x04, 0x17
        /*002a*/ 	.short	(.L_102 - .L_101)
.L_101:
        /*002c*/ 	.word	0x00000000
        /*0030*/ 	.short	0x0001
        /*0032*/ 	.short	0x0008
        /*0034*/ 	.byte	0x00, 0xf5, 0x21, 0x00


	//----- nvinfo : EIATTR_KPARAM_INFO
	.align		4
.L_102:
        /*0038*/ 	.byte	0x04, 0x17
        /*003a*/ 	.short	(.L_104 - .L_103)
.L_103:
        /*003c*/ 	.word	0x00000000
        /*0040*/ 	.short	0x0000
        /*0042*/ 	.short	0x0000
        /*0044*/ 	.byte	0x00, 0xf5, 0x21, 0x00


	//----- nvinfo : EIATTR_SPARSE_MMA_MASK
	.align		4
.L_104:
        /*0048*/ 	.byte	0x03, 0x50
        /*004a*/ 	.short	0x0000


	//----- nvinfo : EIATTR_MAXREG_COUNT
	.align		4
        /*004c*/ 	.byte	0x03, 0x1b
        /*004e*/ 	.short	0x00ff


	//----- nvinfo : EIATTR_MERCURY_ISA_VERSION
	.align		4
        /*0050*/ 	.byte	0x03, 0x5f
        /*0052*/ 	.short	0x0101


	//----- nvinfo : EIATTR_VRC_CTA_INIT_COUNT
	.align		4
        /*0054*/ 	.byte	0x02, 0x4a
	.zero		1
	.zero		1


	//----- nvinfo : EIATTR_EXIT_INSTR_OFFSETS
	.align		4
        /*0058*/ 	.byte	0x04, 0x1c
        /*005a*/ 	.short	(.L_106 - .L_105)


	//   ....[0]....
.L_105:
        /*005c*/ 	.word	0x00000070


	//   ....[1]....
        /*0060*/ 	.word	0x00000150


	//----- nvinfo : EIATTR_CBANK_PARAM_SIZE
	.align		4
.L_106:
        /*0064*/ 	.byte	0x03, 0x19
        /*0066*/ 	.short	0x001c


	//----- nvinfo : EIATTR_PARAM_CBANK
	.align		4
        /*0068*/ 	.byte	0x04, 0x0a
        /*006a*/ 	.short	(.L_108 - .L_107)
	.align		4
.L_107:
        /*006c*/ 	.word	index@(.nv.constant0._Z11init_kernelPiPfS_i)
        /*0070*/ 	.short	0x0380
        /*0072*/ 	.short	0x001c


	//----- nvinfo : EIATTR_SW_WAR
	.align		4
.L_108:
        /*0074*/ 	.byte	0x04, 0x36
        /*0076*/ 	.short	(.L_110 - .L_109)
.L_109:
        /*0078*/ 	.word	0x00000008
.L_110:


//--------------------- .nv.callgraph             --------------------------
	.section	.nv.callgraph,"",@"SHT_CUDA_CALLGRAPH"
	.align	4
	.sectionentsize	8
	.align		4
        /*0000*/ 	.word	0x00000000
	.align		4
        /*0004*/ 	.word	0xffffffff
	.align		4
        /*0008*/ 	.word	0x00000000
	.align		4
        /*000c*/ 	.word	0xfffffffe
	.align		4
        /*0010*/ 	.word	0x00000000
	.align		4
        /*0014*/ 	.word	0xfffffffd
	.align		4
        /*0018*/ 	.word	0x00000000
	.align		4
        /*001c*/ 	.word	0xfffffffc


//--------------------- .nv.constant4             --------------------------
	.section	.nv.constant4,"a",@progbits
	.align	8
	.align		8
.nv.constant4:
        /*0000*/ 	.dword	precalc_xorwow_matrix
	.align		8
        /*0008*/ 	.dword	precalc_xorwow_offset_matrix
	.align		8
        /*0010*/ 	.dword	mrg32k3aM1
	.align		8
        /*0018*/ 	.dword	mrg32k3aM2
	.align		8
        /*0020*/ 	.dword	mrg32k3aM1SubSeq
	.align		8
        /*0028*/ 	.dword	mrg32k3aM2SubSeq
	.align		8
        /*0030*/ 	.dword	mrg32k3aM1Seq
	.align		8
        /*0038*/ 	.dword	mrg32k3aM2Seq


//--------------------- .nv.constant3             --------------------------
	.section	.nv.constant3,"a",@progbits
	.align	8
.nv.constant3:
	.type		__cr_lgamma_table,@object
	.size		__cr_lgamma_table,(.L_8 - __cr_lgamma_table)
__cr_lgamma_table:
        /*0000*/ 	.byte	0x00, 0x00, 0x00, 0x00, 0x00, 0x00, 0x00, 0x00, 0x00, 0x00, 0x00, 0x00, 0x00, 0x00, 0x00, 0x00
        /*0010*/ 	.byte	0xef, 0x39, 0xfa, 0xfe, 0x42, 0x2e, 0xe6, 0x3f, 0x02, 0x20, 0x2a, 0xfa, 0x0b, 0xab, 0xfc, 0x3f
        /*0020*/ 	.byte	0xf9, 0x2c, 0x92, 0x7c, 0xa7, 0x6c, 0x09, 0x40, 0xc9, 0x79, 0x44, 0x3c, 0x64, 0x26, 0x13, 0x40
        /*0030*/ 	.byte	0xca, 0x01, 0xcf, 0x3a, 0x27, 0x51, 0x1a, 0x40, 0x30, 0xcc, 0x2d, 0xf3, 0xe1, 0x0c, 0x21, 0x40
        /*0040*/ 	.byte	0x0d, 0xb7, 0xfc, 0x82, 0x8e, 0x35, 0x25, 0x40
.L_8:


//--------------------- .text._Z12color_kernelPiPcii --------------------------
	.section	.text._Z12color_kernelPiPcii,"ax",@progbits
	.align	128
        .global         _Z12color_kernelPiPcii
        .type           _Z12color_kernelPiPcii,@function
        .size           _Z12color_kernelPiPcii,(.L_x_27 - _Z12color_kernelPiPcii)
        .other          _Z12color_kernelPiPcii,@"STO_CUDA_ENTRY STV_DEFAULT"
_Z12color_kernelPiPcii:
.text._Z12color_kernelPiPcii:
[----:B------:R-:W-:Y:S01]  /*0000*/  LDC R1, c[0x0][0x37c] ;  /* 0x0000df00ff017b82 */ /* 0x000fe20000000800 */
[----:B------:R-:W0:Y:S07]  /*0010*/  S2R R0, SR_TID.X ;  /* 0x0000000000007919 */ /* 0x000e2e0000002100 */
[----:B------:R-:W0:Y:S01]  /*0020*/  S2UR UR4, SR_CTAID.X ;  /* 0x00000000000479c3 */ /* 0x000e220000002500 */
[----:B------:R-:W1:Y:S07]  /*0030*/  LDCU UR5, c[0x0][0x394] ;  /* 0x00007280ff0577ac */ /* 0x000e6e0008000800 */
[----:B------:R-:W0:Y:S02]  /*0040*/  LDC R5, c[0x0][0x360] ;  /* 0x0000d800ff057b82 */ /* 0x000e240000000800 */
[----:B0-----:R-:W-:-:S05]  /*0050*/  IMAD R5, R5, UR4, R0 ;  /* 0x0000000405057c24 */ /* 0x001fca000f8e0200 */
[----:B-1----:R-:W-:-:S13]  /*0060*/  ISETP.GE.AND P0, PT, R5, UR5, PT ;  /* 0x0000000505007c0c */ /* 0x002fda000bf06270 */
[----:B------:R-:W-:Y:S05]  /*0070*/  @P0 EXIT ;  /* 0x000000000000094d */ /* 0x000fea0003800000 */
[----:B------:R-:W0:Y:S01]  /*0080*/  LDC.64 R2, c[0x0][0x380] ;  /* 0x0000e000ff027b82 */ /* 0x000e220000000a00 */
[----:B------:R-:W1:Y:S01]  /*0090*/  LDCU.64 UR4, c[0x0][0x358] ;  /* 0x00006b00ff0477ac */ /* 0x000e620008000a00 */
[----:B0-----:R-:W-:-:S05]  /*00a0*/  IMAD.WIDE R2, R5, 0x4, R2 ;  /* 0x0000000405027825 */ /* 0x001fca00078e0202 */
[----:B-1----:R-:W2:Y:S02]  /*00b0*/  LDG.E R0, desc[UR4][R2.64] ;  /* 0x0000000402007981 */ /* 0x002ea4000c1e1900 */
[----:B--2---:R-:W-:-:S13]  /*00c0*/  ISETP.NE.AND P0, PT, R0, RZ, PT ;  /* 0x000000ff0000720c */ /* 0x004fda0003f05270 */
[----:B------:R-:W-:Y:S05]  /*00d0*/  @P0 EXIT ;  /* 0x000000000000094d */ /* 0x000fea0003800000 */
[----:B------:R-:W0:Y:S02]  /*00e0*/  LDCU.64 UR6, c[0x0][0x388] ;  /* 0x00007100ff0677ac */ /* 0x000e240008000a00 */
[----:B0-----:R-:W-:-:S04]  /*00f0*/  IADD3 R4, P0, PT, R5, UR6, RZ ;  /* 0x0000000605047c10 */ /* 0x001fc8000ff1e0ff */
[----:B------:R-:W-:-:S05]  /*0100*/  LEA.HI.X.SX32 R5, R5, UR7, 0x1, P0 ;  /* 0x0000000705057c11 */ /* 0x000fca00080f0eff */
[----:B------:R-:W2:Y:S02]  /*0110*/  LDG.E.U8 R4, desc[UR4][R4.64] ;  /* 0x0000000404047981 */ /* 0x000ea4000c1e1100 */
[----:B--2---:R-:W-:-:S13]  /*0120*/  ISETP.NE.AND P0, PT, R4, 0x1, PT ;  /* 0x000000010400780c */ /* 0x004fda0003f05270 */
[----:B------:R-:W-:Y:S05]  /*0130*/  @!P0 BRA `(.L_x_0) ;  /* 0x0000000000148947 */ /* 0x000fea0003800000 */
[----:B------:R-:W-:-:S13]  /*0140*/  ISETP.NE.AND P0, PT, R4, 0xff, PT ;  /* 0x000000ff0400780c */ /* 0x000fda0003f05270 */
[----:B------:R-:W-:Y:S05]  /*0150*/  @P0 EXIT ;  /* 0x000000000000094d */ /* 0x000fea0003800000 */
[----:B------:R-:W0:Y:S02]  /*0160*/  LDC R5, c[0x0][0x390] ;  /* 0x0000e400ff057b82 */ /* 0x000e240000000800 */
[----:B0-----:R-:W-:Y:S01]  /*0170*/  STG.E desc[UR4][R2.64], R5 ;  /* 0x0000000502007986 */ /* 0x001fe2000c101904 */
[----:B------:R-:W-:Y:S05]  /*0180*/  EXIT ;  /* 0x000000000000794d */ /* 0x000fea0003800000 */
.L_x_0:
[----:B------:R-:W0:Y:S02]  /*0190*/  LDC R5, c[0x0][0x390] ;  /* 0x0000e400ff057b82 */ /* 0x000e240000000800 */
[----:B0-----:R-:W-:-:S05]  /*01a0*/  VIADD R5, R5, 0x1 ;  /* 0x0000000105057836 */ /* 0x001fca0000000000 */
[----:B------:R-:W-:Y:S01]  /*01b0*/  STG.E desc[UR4][R2.64], R5 ;  /* 0x0000000502007986 */ /* 0x000fe2000c101904 */
[----:B------:R-:W-:Y:S05]  /*01c0*/  EXIT ;  /* 0x000000000000794d */ /* 0x000fea0003800000 */
.L_x_1:
[----:B------:R-:W-:-:S00]  /*01d0*/  BRA `(.L_x_1) ;  /* 0xfffffffc00fc7947 */ /* 0x000fc0000383ffff */
[----:B------:R-:W-:-:S00]  /*01e0*/  NOP ;  /* 0x0000000000007918 */ /* 0x000fc00000000000 */
        /* <DEDUP_REMOVED lines=9> */
.L_x_27:


//--------------------- .text._Z13minmax_kernelPiS_S_PfPcS1_S1_i --------------------------
	.section	.text._Z13minmax_kernelPiS_S_PfPcS1_S1_i,"ax",@progbits
	.align	128
        .global         _Z13minmax_kernelPiS_S_PfPcS1_S1_i
        .type           _Z13minmax_kernelPiS_S_PfPcS1_S1_i,@function
        .size           _Z13minmax_kernelPiS_S_PfPcS1_S1_i,(.L_x_28 - _Z13minmax_kernelPiS_S_PfPcS1_S1_i)
        .other          _Z13minmax_kernelPiS_S_PfPcS1_S1_i,@"STO_CUDA_ENTRY STV_DEFAULT"
_Z13minmax_kernelPiS_S_PfPcS1_S1_i:
.text._Z13minmax_kernelPiS_S_PfPcS1_S1_i:
        /* <DEDUP_REMOVED lines=10> */
[----:B0-----:R-:W-:-:S06]  /*00a0*/  IMAD.WIDE R2, R0, 0x4, R2 ;  /* 0x0000000400027825 */ /* 0x001fcc00078e0202 */
[----:B-1----:R-:W2:Y:S02]  /*00b0*/  LDG.E R2, desc[UR4][R2.64] ;  /* 0x0000000402027981 */ /* 0x002ea4000c1e1900 */
[----:B--2---:R-:W-:-:S13]  /*00c0*/  ISETP.NE.AND P0, PT, R2, RZ, PT ;  /* 0x000000ff0200720c */ /* 0x004fda0003f05270 */
[----:B------:R-:W-:Y:S05]  /*00d0*/  @P0 EXIT ;  /* 0x000000000000094d */ /* 0x000fea0003800000 */
[----:B------:R-:W0:Y:S02]  /*00e0*/  LDC.64 R2, c[0x0][0x388] ;  /* 0x0000e200ff027b82 */ /* 0x000e240000000a00 */
[----:B0-----:R-:W-:-:S05]  /*00f0*/  IMAD.WIDE R2, R0, 0x4, R2 ;  /* 0x0000000400027825 */ /* 0x001fca00078e0202 */
[----:B------:R-:W2:Y:S04]  /*0100*/  LDG.E R4, desc[UR4][R2.64+0x4] ;  /* 0x0000040402047981 */ /* 0x000ea8000c1e1900 */
[----:B------:R-:W2:Y:S01]  /*0110*/  LDG.E R5, desc[UR4][R2.64] ;  /* 0x0000000402057981 */ /* 0x000ea2000c1e1900 */
[----:B------:R-:W-:Y:S01]  /*0120*/  BSSY.RECONVERGENT B0, `(.L_x_2) ;  /* 0x0000107000007945 */ /* 0x000fe20003800200 */
[----:B------:R-:W-:Y:S02]  /*0130*/  PLOP3.LUT P0, PT, PT, PT, PT, 0x8, 0x80 ;  /* 0x000000000080781c */ /* 0x000fe40003f0e170 */
[----:B------:R-:W-:Y:S02]  /*0140*/  PLOP3.LUT P1, PT, PT, PT, PT, 0x8, 0x80 ;  /* 0x000000000080781c */ /* 0x000fe40003f2e170 */
[----:B--2---:R-:W-:-:S13]  /*0150*/  ISETP.GE.AND P2, PT, R5, R4, PT ;  /* 0x000000040500720c */ /* 0x004fda0003f46270 */
[----:B------:R-:W-:Y:S05]  /*0160*/  @P2 BRA `(.L_x_3) ;  /* 0x0000001000082947 */ /* 0x000fea0003800000 */
[----:B------:R-:W0:Y:S02]  /*0170*/  LDC.64 R12, c[0x0][0x398] ;  /* 0x0000e600ff0c7b82 */ /* 0x000e240000000a00 */
[----:B0-----:R-:W-:-:S05]  /*0180*/  IMAD.WIDE R8, R0, 0x4, R12 ;  /* 0x0000000400087825 */ /* 0x001fca00078e020c */
[----:B------:R0:W5:Y:S01]  /*0190*/  LDG.E R2, desc[UR4][R8.64] ;  /* 0x0000000408027981 */ /* 0x000162000c1e1900 */
[----:B------:R-:W-:Y:S01]  /*01a0*/  IMAD.IADD R6, R5, 0x1, -R4 ;  /* 0x0000000105067824 */ /* 0x000fe200078e0a04 */
[----:B------:R-:W-:Y:S01]  /*01b0*/  BSSY.RECONVERGENT B1, `(.L_x_4) ;  /* 0x0000083000017945 */ /* 0x000fe20003800200 */
[----:B------:R-:W-:Y:S02]  /*01c0*/  IMAD.IADD R3, R4, 0x1, -R5 ;  /* 0x0000000104037824 */ /* 0x000fe400078e0a05 */
[----:B------:R-:W-:Y:S01]  /*01d0*/  IMAD.MOV.U32 R24, RZ, RZ, 0x1 ;  /* 0x00000001ff187424 */ /* 0x000fe200078e00ff */
[----:B------:R-:W-:Y:S01]  /*01e0*/  ISETP.GT.U32.AND P1, PT, R6, -0x10, PT ;  /* 0xfffffff00600780c */ /* 0x000fe20003f24070 */
[----:B------:R-:W-:Y:S01]  /*01f0*/  IMAD.MOV.U32 R7, RZ, RZ, 0x1 ;  /* 0x00000001ff077424 */ /* 0x000fe200078e00ff */
[----:B------:R-:W-:-:S04]  /*0200*/  LOP3.LUT R4, R3, 0xf, RZ, 0xc0, !PT ;  /* 0x0000000f03047812 */ /* 0x000fc800078ec0ff */
[----:B------:R-:W-:-:S07]  /*0210*/  ISETP.NE.AND P0, PT, R4, RZ, PT ;  /* 0x000000ff0400720c */ /* 0x000fce0003f05270 */
[----:B0-----:R-:W-:Y:S06]  /*0220*/  @P1 BRA `(.L_x_5) ;  /* 0x0000000400ec1947 */ /* 0x001fec0003800000 */
[----:B------:R-:W0:Y:S01]  /*0230*/  LDC.64 R14, c[0x0][0x380] ;  /* 0x0000e000ff0e7b82 */ /* 0x000e220000000a00 */
[----:B------:R-:W-:Y:S01]  /*0240*/  LOP3.LUT R6, R3, 0xfffffff0, RZ, 0xc0, !PT ;  /* 0xfffffff003067812 */ /* 0x000fe200078ec0ff */
[----:B------:R-:W-:-:S04]  /*0250*/  IMAD.MOV.U32 R24, RZ, RZ, 0x1 ;  /* 0x00000001ff187424 */ /* 0x000fc800078e00ff */
[----:B------:R-:W-:Y:S01]  /*0260*/  IMAD.MOV R6, RZ, RZ, -R6 ;  /* 0x000000ffff067224 */ /* 0x000fe200078e0a06 */
[----:B0-----:R-:W-:-:S05]  /*0270*/  IADD3 R14, P1, PT, R14, 0x20, RZ ;  /* 0x000000200e0e7810 */ /* 0x001fca0007f3e0ff */
[----:B------:R-:W-:-:S08]  /*0280*/  IMAD.X R15, RZ, RZ, R15, P1 ;  /* 0x000000ffff0f7224 */ /* 0x000fd000008e060f */
.L_x_6:
[----:B------:R-:W-:-:S05]  /*0290*/  IMAD.WIDE R8, R5, 0x4, R14 ;  /* 0x0000000405087825 */ /* 0x000fca00078e020e */
[----:B------:R-:W2:Y:S04]  /*02a0*/  LDG.E R19, desc[UR4][R8.64+-0x20] ;  /* 0xffffe00408137981 */ /* 0x000ea8000c1e1900 */
[----:B------:R-:W3:Y:S04]  /*02b0*/  LDG.E R17, desc[UR4][R8.64+-0x18] ;  /* 0xffffe80408117981 */ /* 0x000ee8000c1e1900 */
[----:B------:R-:W4:Y:S04]  /*02c0*/  LDG.E R27, desc[UR4][R8.64+-0x14] ;  /* 0xffffec04081b7981 */ /* 0x000f28000c1e1900 */
[----:B------:R-:W4:Y:S04]  /*02d0*/  LDG.E R29, desc[UR4][R8.64+-0x1c] ;  /* 0xffffe404081d7981 */ /* 0x000f28000c1e1900 */
[----:B------:R-:W4:Y:S04]  /*02e0*/  LDG.E R10, desc[UR4][R8.64+-0x10] ;  /* 0xfffff004080a7981 */ /* 0x000f28000c1e1900 */
[----:B------:R-:W4:Y:S04]  /*02f0*/  LDG.E R21, desc[UR4][R8.64+-0xc] ;  /* 0xfffff40408157981 */ /* 0x000f28000c1e1900 */
[----:B------:R-:W4:Y:S04]  /*0300*/  LDG.E R22, desc[UR4][R8.64+-0x4] ;  /* 0xfffffc0408167981 */ /* 0x000f28000c1e1900 */
[----:B------:R-:W4:Y:S04]  /*0310*/  LDG.E R23, desc[UR4][R8.64] ;  /* 0x0000000408177981 */ /* 0x000f28000c1e1900 */
[----:B------:R-:W4:Y:S04]  /*0320*/  LDG.E R20, desc[UR4][R8.64+0x4] ;  /* 0x0000040408147981 */ /* 0x000f28000c1e1900 */
[----:B------:R-:W4:Y:S01]  /*0330*/  LDG.E R25, desc[UR4][R8.64+0x10] ;  /* 0x0000100408197981 */ /* 0x000f22000c1e1900 */
[----:B--2---:R-:W-:-:S04]  /*0340*/  IMAD.WIDE R18, R19, 0x4, R12 ;  /* 0x0000000413127825 */ /* 0x004fc800078e020c */
[--C-:B---3--:R-:W-:Y:S02]  /*0350*/  IMAD.WIDE R16, R17, 0x4, R12.reuse ;  /* 0x0000000411107825 */ /* 0x108fe400078e020c */
[----:B------:R-:W2:Y:S04]  /*0360*/  LDG.E R19, desc[UR4][R18.64] ;  /* 0x0000000412137981 */ /* 0x000ea8000c1e1900 */
[----:B------:R-:W3:Y:S01]  /*0370*/  LDG.E R17, desc[UR4][R16.64] ;  /* 0x0000000410117981 */ /* 0x000ee2000c1e1900 */
[----:B----4-:R-:W-:-:S04]  /*0380*/  IMAD.WIDE R26, R27, 0x4, R12 ;  /* 0x000000041b1a7825 */ /* 0x010fc800078e020c */
[----:B------:R-:W-:Y:S01]  /*0390*/  IMAD.WIDE R28, R29, 0x4, R12 ;  /* 0x000000041d1c7825 */ /* 0x000fe200078e020c */
[----:B------:R-:W4:Y:S04]  /*03a0*/  LDG.E R11, desc[UR4][R26.64] ;  /* 0x000000041a0b7981 */ /* 0x000f28000c1e1900 */
[----:B------:R-:W4:Y:S04]  /*03b0*/  LDG.E R18, desc[UR4][R8.64+0x8] ;  /* 0x0000080408127981 */ /* 0x000f28000c1e1900 */
[----:B------:R-:W4:Y:S04]  /*03c0*/  LDG.E R28, desc[UR4][R28.64] ;  /* 0x000000041c1c7981 */ /* 0x000f28000c1e1900 */
[----:B------:R-:W4:Y:S04]  /*03d0*/  LDG.E R16, desc[UR4][R8.64+0xc] ;  /* 0x00000c0408107981 */ /* 0x000f28000c1e1900 */
[----:B------:R-:W4:Y:S04]  /*03e0*/  LDG.E R27, desc[UR4][R8.64+0x14] ;  /* 0x00001404081b7981 */ /* 0x000f28000c1e1900 */
[----:B------:R-:W4:Y:S01]  /*03f0*/  LDG.E R29, desc[UR4][R8.64+-0x8] ;  /* 0xfffff804081d7981 */ /* 0x000f22000c1e1900 */
[----:B--2--5:R-:W-:-:S02]  /*0400*/  FSETP.GTU.AND P1, PT, R19, R2, PT ;  /* 0x000000021300720b */ /* 0x024fc40003f2c000 */
[-C--:B------:R-:W-:Y:S02]  /*0410*/  FSETP.GE.AND P2, PT, R19, R2.reuse, PT ;  /* 0x000000021300720b */ /* 0x080fe40003f46000 */
[CC--:B---3--:R-:W-:Y:S01]  /*0420*/  FSETP.GTU.AND P5, PT, R17.reuse, R2.reuse, PT ;  /* 0x000000021100720b */ /* 0x0c8fe20003fac000 */
[----:B------:R-:W2:Y:S01]  /*0430*/  LDG.E R19, desc[UR4][R8.64+0x1c] ;  /* 0x00001c0408137981 */ /* 0x000ea2000c1e1900 */
[----:B------:R-:W-:-:S03]  /*0440*/  FSETP.GE.AND P6, PT, R17, R2, PT ;  /* 0x000000021100720b */ /* 0x000fc60003fc6000 */
[----:B------:R0:W3:Y:S01]  /*0450*/  LDG.E R17, desc[UR4][R8.64+0x18] ;  /* 0x0000180408117981 */ /* 0x0000e2000c1e1900 */
[----:B------:R-:W-:Y:S02]  /*0460*/  SEL R7, R7, RZ, P1 ;  /* 0x000000ff07077207 */ /* 0x000fe40000800000 */
[CC--:B----4-:R-:W-:Y:S02]  /*0470*/  FSETP.GTU.AND P1, PT, R11.reuse, R2.reuse, PT ;  /* 0x000000020b00720b */ /* 0x0d0fe40003f2c000 */
[----:B0-----:R-:W-:Y:S02]  /*0480*/  SEL R8, R24, RZ, !P2 ;  /* 0x000000ff18087207 */ /* 0x001fe40005000000 */
[-C--:B------:R-:W-:Y:S01]  /*0490*/  FSETP.GE.AND P2, PT, R11, R2.reuse, PT ;  /* 0x000000020b00720b */ /* 0x080fe20003f46000 */
[----:B------:R-:W-:Y:S01]  /*04a0*/  IMAD.WIDE R10, R10, 0x4, R12 ;  /* 0x000000040a0a7825 */ /* 0x000fe200078e020c */
[CC--:B------:R-:W-:Y:S02]  /*04b0*/  FSETP.GTU.AND P3, PT, R28.reuse, R2.reuse, PT ;  /* 0x000000021c00720b */ /* 0x0c0fe40003f6c000 */
[----:B------:R-:W-:-:S02]  /*04c0*/  FSETP.GE.AND P4, PT, R28, R2, PT ;  /* 0x000000021c00720b */ /* 0x000fc40003f86000 */
[----:B------:R0:W4:Y:S01]  /*04d0*/  LDG.E R9, desc[UR4][R10.64] ;  /* 0x000000040a097981 */ /* 0x000122000c1e1900 */
[----:B------:R-:W-:-:S04]  /*04e0*/  IMAD.WIDE R28, R29, 0x4, R12 ;  /* 0x000000041d1c7825 */ /* 0x000fc800078e020c */
[--C-:B0-----:R-:W-:Y:S02]  /*04f0*/  IMAD.WIDE R10, R21, 0x4, R12.reuse ;  /* 0x00000004150a7825 */ /* 0x101fe400078e020c */
[----:B------:R0:W4:Y:S04]  /*0500*/  LDG.E R21, desc[UR4][R28.64] ;  /* 0x000000041c157981 */ /* 0x000128000c1e1900 */
[----:B------:R-:W4:Y:S01]  /*0510*/  LDG.E R11, desc[UR4][R10.64] ;  /* 0x000000040a0b7981 */ /* 0x000f22000c1e1900 */
[----:B0-----:R-:W-:-:S04]  /*0520*/  IMAD.WIDE R28, R22, 0x4, R12 ;  /* 0x00000004161c7825 */ /* 0x001fc800078e020c */
[--C-:B------:R-:W-:Y:S02]  /*0530*/  IMAD.WIDE R22, R23, 0x4, R12.reuse ;  /* 0x0000000417167825 */ /* 0x100fe400078e020c */
[----:B------:R-:W4:Y:S04]  /*0540*/  LDG.E R29, desc[UR4][R28.64] ;  /* 0x000000041c1d7981 */ /* 0x000f28000c1e1900 */
[----:B------:R0:W4:Y:S02]  /*0550*/  LDG.E R10, desc[UR4][R22.64] ;  /* 0x00000004160a7981 */ /* 0x000124000c1e1900 */
[----:B0-----:R-:W-:-:S05]  /*0560*/  IMAD.WIDE R22, R20, 0x4, R12 ;  /* 0x0000000414167825 */ /* 0x001fca00078e020c */
[----:B------:R0:W4:Y:S02]  /*0570*/  LDG.E R20, desc[UR4][R22.64] ;  /* 0x0000000416147981 */ /* 0x000124000c1e1900 */
[----:B0-----:R-:W-:-:S05]  /*0580*/  IMAD.WIDE R22, R18, 0x4, R12 ;  /* 0x0000000412167825 */ /* 0x001fca00078e020c */
[----:B------:R0:W4:Y:S01]  /*0590*/  LDG.E R28, desc[UR4][R22.64] ;  /* 0x00000004161c7981 */ /* 0x000122000c1e1900 */
[----:B------:R-:W-:-:S04]  /*05a0*/  IMAD.WIDE R24, R25, 0x4, R12 ;  /* 0x0000000419187825 */ /* 0x000fc800078e020c */
[--C-:B------:R-:W-:Y:S02]  /*05b0*/  IMAD.WIDE R26, R27, 0x4, R12.reuse ;  /* 0x000000041b1a7825 */ /* 0x100fe400078e020c */
[----:B------:R-:W4:Y:S02]  /*05c0*/  LDG.E R25, desc[UR4][R24.64] ;  /* 0x0000000418197981 */ /* 0x000f24000c1e1900 */
[--C-:B0-----:R-:W-:Y:S02]  /*05d0*/  IMAD.WIDE R22, R16, 0x4, R12.reuse ;  /* 0x0000000410167825 */ /* 0x101fe400078e020c */
[----:B------:R-:W4:Y:S04]  /*05e0*/  LDG.E R27, desc[UR4][R26.64] ;  /* 0x000000041a1b7981 */ /* 0x000f28000c1e1900 */
[----:B------:R-:W4:Y:S01]  /*05f0*/  LDG.E R23, desc[UR4][R22.64] ;  /* 0x0000000416177981 */ /* 0x000f22000c1e1900 */
[----:B--2---:R-:W-:-:S04]  /*0600*/  IMAD.WIDE R18, R19, 0x4, R12 ;  /* 0x0000000413127825 */ /* 0x004fc800078e020c */
[----:B---3--:R-:W-:Y:S02]  /*0610*/  IMAD.WIDE R16, R17, 0x4, R12 ;  /* 0x0000000411107825 */ /* 0x008fe400078e020c */
[----:B------:R-:W2:Y:S04]  /*0620*/  LDG.E R19, desc[UR4][R18.64] ;  /* 0x0000000412137981 */ /* 0x000ea8000c1e1900 */
[----:B------:R-:W2:Y:S01]  /*0630*/  LDG.E R16, desc[UR4][R16.64] ;  /* 0x0000000410107981 */ /* 0x000ea2000c1e1900 */
[----:B------:R-:W-:Y:S02]  /*0640*/  SEL R8, R8, RZ, !P4 ;  /* 0x000000ff08087207 */ /* 0x000fe40006000000 */
[----:B------:R-:W-:Y:S02]  /*0650*/  SEL R7, R7, RZ, P3 ;  /* 0x000000ff07077207 */ /* 0x000fe40001800000 */
[----:B------:R-:W-:-:S02]  /*0660*/  SEL R8, R8, RZ, !P6 ;  /* 0x000000ff08087207 */ /* 0x000fc40007000000 */
[----:B------:R-:W-:Y:S02]  /*0670*/  SEL R7, R7, RZ, P5 ;  /* 0x000000ff07077207 */ /* 0x000fe40002800000 */
[----:B------:R-:W-:Y:S02]  /*0680*/  SEL R8, R8, RZ, !P2 ;  /* 0x000000ff08087207 */ /* 0x000fe40005000000 */
[CC--:B----4-:R-:W-:Y:S02]  /*0690*/  FSETP.GE.AND P4, PT, R9.reuse, R2.reuse, PT ;  /* 0x000000020900720b */ /* 0x0d0fe40003f86000 */
[----:B------:R-:W-:Y:S02]  /*06a0*/  FSETP.GTU.AND P3, PT, R9, R2, PT ;  /* 0x000000020900720b */ /* 0x000fe40003f6c000 */
[----:B------:R-:W-:Y:S02]  /*06b0*/  SEL R7, R7, RZ, P1 ;  /* 0x000000ff07077207 */ /* 0x000fe40000800000 */
[----:B------:R-:W-:-:S02]  /*06c0*/  SEL R8, R8, RZ, !P4 ;  /* 0x000000ff08087207 */ /* 0x000fc40006000000 */
[----:B------:R-:W-:Y:S02]  /*06d0*/  SEL R7, R7, RZ, P3 ;  /* 0x000000ff07077207 */ /* 0x000fe40001800000 */
[-C--:B------:R-:W-:Y:S02]  /*06e0*/  FSETP.GE.AND P2, PT, R21, R2.reuse, PT ;  /* 0x000000021500720b */ /* 0x080fe40003f46000 */
[CC--:B------:R-:W-:Y:S02]  /*06f0*/  FSETP.GE.AND P6, PT, R11.reuse, R2.reuse, PT ;  /* 0x000000020b00720b */ /* 0x0c0fe40003fc6000 */
[-C--:B------:R-:W-:Y:S02]  /*0700*/  FSETP.GTU.AND P5, PT, R11, R2.reuse, PT ;  /* 0x000000020b00720b */ /* 0x080fe40003fac000 */
[----:B------:R-:W-:Y:S02]  /*0710*/  SEL R8, R8, RZ, !P6 ;  /* 0x000000ff08087207 */ /* 0x000fe40007000000 */
[----:B------:R-:W-:-:S02]  /*0720*/  FSETP.GTU.AND P1, PT, R21, R2, PT ;  /* 0x000000021500720b */ /* 0x000fc40003f2c000 */
[----:B------:R-:W-:Y:S02]  /*0730*/  SEL R7, R7, RZ, P5 ;  /* 0x000000ff07077207 */ /* 0x000fe40002800000 */
[----:B------:R-:W-:Y:S02]  /*0740*/  SEL R8, R8, RZ, !P2 ;  /* 0x000000ff08087207 */ /* 0x000fe40005000000 */
[CC--:B------:R-:W-:Y:S02]  /*0750*/  FSETP.GE.AND P4, PT, R29.reuse, R2.reuse, PT ;  /* 0x000000021d00720b */ /* 0x0c0fe40003f86000 */
[-C--:B------:R-:W-:Y:S02]  /*0760*/  FSETP.GTU.AND P3, PT, R29, R2.reuse, PT ;  /* 0x000000021d00720b */ /* 0x080fe40003f6c000 */
[----:B------:R-:W-:Y:S02]  /*0770*/  FSETP.GE.AND P6, PT, R10, R2, PT ;  /* 0x000000020a00720b */ /* 0x000fe40003fc6000 */
[----:B------:R-:W-:-:S02]  /*0780*/  SEL R7, R7, RZ, P1 ;  /* 0x000000ff07077207 */ /* 0x000fc40000800000 */
[----:B------:R-:W-:Y:S02]  /*0790*/  SEL R8, R8, RZ, !P4 ;  /* 0x000000ff08087207 */ /* 0x000fe40006000000 */
[-C--:B------:R-:W-:Y:S02]  /*07a0*/  FSETP.GTU.AND P5, PT, R10, R2.reuse, PT ;  /* 0x000000020a00720b */ /* 0x080fe40003fac000 */
[----:B------:R-:W-:Y:S02]  /*07b0*/  SEL R7, R7, RZ, P3 ;  /* 0x000000ff07077207 */ /* 0x000fe40001800000 */
[----:B------:R-:W-:Y:S02]  /*07c0*/  SEL R8, R8, RZ, !P6 ;  /* 0x000000ff08087207 */ /* 0x000fe40007000000 */
[CC--:B------:R-:W-:Y:S02]  /*07d0*/  FSETP.GE.AND P2, PT, R20.reuse, R2.reuse, PT ;  /* 0x000000021400720b */ /* 0x0c0fe40003f46000 */
[----:B------:R-:W-:-:S02]  /*07e0*/  FSETP.GTU.AND P1, PT, R20, R2, PT ;  /* 0x000000021400720b */ /* 0x000fc40003f2c000 */
[----:B------:R-:W-:Y:S02]  /*07f0*/  SEL R7, R7, RZ, P5 ;  /* 0x000000ff07077207 */ /* 0x000fe40002800000 */
[----:B------:R-:W-:Y:S02]  /*0800*/  SEL R9, R8, RZ, !P2 ;  /* 0x000000ff08097207 */ /* 0x000fe40005000000 */
[----:B------:R-:W-:Y:S02]  /*0810*/  SEL R7, R7, RZ, P1 ;  /* 0x000000ff07077207 */ /* 0x000fe40000800000 */
[CC--:B------:R-:W-:Y:S02]  /*0820*/  FSETP.GE.AND P4, PT, R28.reuse, R2.reuse, PT ;  /* 0x000000021c00720b */ /* 0x0c0fe40003f86000 */
[----:B------:R-:W-:Y:S02]  /*0830*/  FSETP.GTU.AND P3, PT, R28, R2, PT ;  /* 0x000000021c00720b */ /* 0x000fe40003f6c000 */
[----:B------:R-:W-:Y:S01]  /*0840*/  SEL R9, R9, RZ, !P4 ;  /* 0x000000ff09097207 */ /* 0x000fe20006000000 */
[----:B------:R-:W-:Y:S01]  /*0850*/  VIADD R6, R6, 0x10 ;  /* 0x0000001006067836 */ /* 0x000fe20000000000 */
[----:B------:R-:W-:-:S02]  /*0860*/  SEL R8, R7, RZ, P3 ;  /* 0x000000ff07087207 */ /* 0x000fc40001800000 */
[-C--:B------:R-:W-:Y:S02]  /*0870*/  FSETP.GE.AND P2, PT, R25, R2.reuse, PT ;  /* 0x000000021900720b */ /* 0x080fe40003f46000 */
[CC--:B------:R-:W-:Y:S02]  /*0880*/  FSETP.GE.AND P6, PT, R23.reuse, R2.reuse, PT ;  /* 0x000000021700720b */ /* 0x0c0fe40003fc6000 */
[-C--:B------:R-:W-:Y:S02]  /*0890*/  FSETP.GTU.AND P5, PT, R23, R2.reuse, PT ;  /* 0x000000021700720b */ /* 0x080fe40003fac000 */
[----:B------:R-:W-:Y:S02]  /*08a0*/  SEL R9, R9, RZ, !P6 ;  /* 0x000000ff09097207 */ /* 0x000fe40007000000 */
[----:B------:R-:W-:Y:S02]  /*08b0*/  FSETP.GTU.AND P1, PT, R25, R2, PT ;  /* 0x000000021900720b */ /* 0x000fe40003f2c000 */
[----:B------:R-:W-:-:S02]  /*08c0*/  SEL R8, R8, RZ, P5 ;  /* 0x000000ff08087207 */ /* 0x000fc40002800000 */
[----:B------:R-:W-:Y:S02]  /*08d0*/  SEL R9, R9, RZ, !P2 ;  /* 0x000000ff09097207 */ /* 0x000fe40005000000 */
[----:B------:R-:W-:Y:S02]  /*08e0*/  ISETP.NE.AND P2, PT, R6, RZ, PT ;  /* 0x000000ff0600720c */ /* 0x000fe40003f45270 */
[CC--:B------:R-:W-:Y:S02]  /*08f0*/  FSETP.GTU.AND P3, PT, R27.reuse, R2.reuse, PT ;  /* 0x000000021b00720b */ /* 0x0c0fe40003f6c000 */
[----:B------:R-:W-:Y:S02]  /*0900*/  FSETP.GE.AND P4, PT, R27, R2, PT ;  /* 0x000000021b00720b */ /* 0x000fe40003f86000 */
[----:B------:R-:W-:Y:S02]  /*0910*/  SEL R8, R8, RZ, P1 ;  /* 0x000000ff08087207 */ /* 0x000fe40000800000 */
[----:B------:R-:W-:-:S02]  /*0920*/  SEL R9, R9, RZ, !P4 ;  /* 0x000000ff09097207 */ /* 0x000fc40006000000 */
[----:B------:R-:W-:Y:S01]  /*0930*/  SEL R8, R8, RZ, P3 ;  /* 0x000000ff08087207 */ /* 0x000fe20001800000 */
[----:B------:R-:W-:Y:S01]  /*0940*/  VIADD R5, R5, 0x10 ;  /* 0x0000001005057836 */ /* 0x000fe20000000000 */
[CC--:B--2---:R-:W-:Y:S02]  /*0950*/  FMNMX R7, R16.reuse, R19.reuse, PT ;  /* 0x0000001310077209 */ /* 0x0c4fe40003800000 */
[----:B------:R-:W-:Y:S02]  /*0960*/  FMNMX R19, R16, R19, !PT ;  /* 0x0000001310137209 */ /* 0x000fe40007800000 */
[-C--:B------:R-:W-:Y:S02]  /*0970*/  FSETP.GTU.AND P5, PT, R7, R2.reuse, PT ;  /* 0x000000020700720b */ /* 0x080fe40003fac000 */
[----:B------:R-:W-:Y:S02]  /*0980*/  FSETP.GE.AND P1, PT, R19, R2, PT ;  /* 0x000000021300720b */ /* 0x000fe40003f26000 */
[----:B------:R-:W-:-:S02]  /*0990*/  SEL R8, R8, RZ, P5 ;  /* 0x000000ff08087207 */ /* 0x000fc40002800000 */
[----:B------:R-:W-:Y:S02]  /*09a0*/  SEL R9, R9, RZ, !P1 ;  /* 0x000000ff09097207 */ /* 0x000fe40004800000 */
[----:B------:R-:W-:Y:S02]  /*09b0*/  PRMT R7, R8, 0x7610, R7 ;  /* 0x0000761008077816 */ /* 0x000fe40000000007 */
[----:B------:R-:W-:Y:S01]  /*09c0*/  PRMT R24, R9, 0x7610, R24 ;  /* 0x0000761009187816 */ /* 0x000fe20000000018 */
[----:B------:R-:W-:Y:S06]  /*09d0*/  @P2 BRA `(.L_x_6) ;  /* 0xfffffff8002c2947 */ /* 0x000fec000383ffff */
.L_x_5:
[----:B------:R-:W-:Y:S05]  /*09e0*/  BSYNC.RECONVERGENT B1 ;  /* 0x0000000000017941 */ /* 0x000fea0003800200 */
.L_x_4:
[----:B------:R-:W-:Y:S04]  /*09f0*/  BSSY.RECONVERGENT B1, `(.L_x_7) ;  /* 0x0000075000017945 */ /* 0x000fe80003800200 */
[----:B------:R-:W-:Y:S05]  /*0a00*/  @!P0 BRA `(.L_x_8) ;  /* 0x0000000400cc8947 */ /* 0x000fea0003800000 */
[----:B------:R-:W-:Y:S01]  /*0a10*/  ISETP.GE.U32.AND P1, PT, R4, 0x8, PT ;  /* 0x000000080400780c */ /* 0x000fe20003f26070 */
[----:B------:R-:W-:Y:S01]  /*0a20*/  BSSY.RECONVERGENT B2, `(.L_x_9) ;  /* 0x000003e000027945 */ /* 0x000fe20003800200 */
[----:B------:R-:W-:-:S04]  /*0a30*/  LOP3.LUT R6, R3, 0x7, RZ, 0xc0, !PT ;  /* 0x0000000703067812 */ /* 0x000fc800078ec0ff */
[----:B------:R-:W-:-:S07]  /*0a40*/  ISETP.NE.AND P0, PT, R6, RZ, PT ;  /* 0x000000ff0600720c */ /* 0x000fce0003f05270 */
[----:B------:R-:W-:Y:S06]  /*0a50*/  @!P1 BRA `(.L_x_10) ;  /* 0x0000000000e89947 */ /* 0x000fec0003800000 */
[----:B------:R-:W0:Y:S02]  /*0a60*/  LDC.64 R26, c[0x0][0x380] ;  /* 0x0000e000ff1a7b82 */ /* 0x000e240000000a00 */
[----:B0-----:R-:W-:-:S05]  /*0a70*/  IMAD.WIDE R26, R5, 0x4, R26 ;  /* 0x00000004051a7825 */ /* 0x001fca00078e021a */
[----:B------:R-:W2:Y:S04]  /*0a80*/  LDG.E R21, desc[UR4][R26.64] ;  /* 0x000000041a157981 */ /* 0x000ea8000c1e1900 */
[----:B------:R-:W3:Y:S04]  /*0a90*/  LDG.E R15, desc[UR4][R26.64+0x4] ;  /* 0x000004041a0f7981 */ /* 0x000ee8000c1e1900 */
[----:B------:R-:W4:Y:S04]  /*0aa0*/  LDG.E R9, desc[UR4][R26.64+0x8] ;  /* 0x000008041a097981 */ /* 0x000f28000c1e1900 */
[----:B------:R-:W4:Y:S04]  /*0ab0*/  LDG.E R17, desc[UR4][R26.64+0xc] ;  /* 0x00000c041a117981 */ /* 0x000f28000c1e1900 */
[----:B------:R-:W4:Y:S04]  /*0ac0*/  LDG.E R19, desc[UR4][R26.64+0x10] ;  /* 0x000010041a137981 */ /* 0x000f28000c1e1900 */
[----:B------:R-:W4:Y:S04]  /*0ad0*/  LDG.E R11, desc[UR4][R26.64+0x14] ;  /* 0x000014041a0b7981 */ /* 0x000f28000c1e1900 */
[----:B------:R-:W4:Y:S04]  /*0ae0*/  LDG.E R25, desc[UR4][R26.64+0x18] ;  /* 0x000018041a197981 */ /* 0x000f28000c1e1900 */
[----:B------:R0:W4:Y:S01]  /*0af0*/  LDG.E R23, desc[UR4][R26.64+0x1c] ;  /* 0x00001c041a177981 */ /* 0x000122000c1e1900 */
[----:B--2---:R-:W-:-:S04]  /*0b00*/  IMAD.WIDE R20, R21, 0x4, R12 ;  /* 0x0000000415147825 */ /* 0x004fc800078e020c */
[--C-:B---3--:R-:W-:Y:S02]  /*0b10*/  IMAD.WIDE R14, R15, 0x4, R12.reuse ;  /* 0x000000040f0e7825 */ /* 0x108fe400078e020c */
[----:B------:R-:W2:Y:S02]  /*0b20*/  LDG.E R21, desc[UR4][R20.64] ;  /* 0x0000000414157981 */ /* 0x000ea4000c1e1900 */
[--C-:B----4-:R-:W-:Y:S02]  /*0b30*/  IMAD.WIDE R8, R9, 0x4, R12.reuse ;  /* 0x0000000409087825 */ /* 0x110fe400078e020c */
[----:B------:R-:W3:Y:S02]  /*0b40*/  LDG.E R15, desc[UR4][R14.64] ;  /* 0x000000040e0f7981 */ /* 0x000ee4000c1e1900 */
[--C-:B------:R-:W-:Y:S02]  /*0b50*/  IMAD.WIDE R16, R17, 0x4, R12.reuse ;  /* 0x0000000411107825 */ /* 0x100fe400078e020c */
[----:B------:R-:W4:Y:S02]  /*0b60*/  LDG.E R9, desc[UR4][R8.64] ;  /* 0x0000000408097981 */ /* 0x000f24000c1e1900 */
[----:B------:R-:W-:-:S02]  /*0b70*/  IMAD.WIDE R18, R19, 0x4, R12 ;  /* 0x0000000413127825 */ /* 0x000fc400078e020c */
[----:B------:R-:W4:Y:S02]  /*0b80*/  LDG.E R17, desc[UR4][R16.64] ;  /* 0x0000000410117981 */ /* 0x000f24000c1e1900 */
[--C-:B------:R-:W-:Y:S02]  /*0b90*/  IMAD.WIDE R10, R11, 0x4, R12.reuse ;  /* 0x000000040b0a7825 */ /* 0x100fe400078e020c */
[----:B------:R-:W4:Y:S02]  /*0ba0*/  LDG.E R19, desc[UR4][R18.64] ;  /* 0x0000000412137981 */ /* 0x000f24000c1e1900 */
[--C-:B0-----:R-:W-:Y:S02]  /*0bb0*/  IMAD.WIDE R26, R25, 0x4, R12.reuse ;  /* 0x00000004191a7825 */ /* 0x101fe400078e020c */
[----:B------:R-:W4:Y:S02]  /*0bc0*/  LDG.E R11, desc[UR4][R10.64] ;  /* 0x000000040a0b7981 */ /* 0x000f24000c1e1900 */
[----:B------:R-:W-:-:S02]  /*0bd0*/  IMAD.WIDE R22, R23, 0x4, R12 ;  /* 0x0000000417167825 */ /* 0x000fc400078e020c */
[----:B------:R-:W4:Y:S04]  /*0be0*/  LDG.E R26, desc[UR4][R26.64] ;  /* 0x000000041a1a7981 */ /* 0x000f28000c1e1900 */
[----:B------:R-:W4:Y:S01]  /*0bf0*/  LDG.E R23, desc[UR4][R22.64] ;  /* 0x0000000416177981 */ /* 0x000f22000c1e1900 */
[----:B------:R-:W-:Y:S01]  /*0c00*/  VIADD R5, R5, 0x8 ;  /* 0x0000000805057836 */ /* 0x000fe20000000000 */
[CC--:B--2--5:R-:W-:Y:S02]  /*0c10*/  FSETP.GTU.AND P4, PT, R21.reuse, R2.reuse, PT ;  /* 0x000000021500720b */ /* 0x0e4fe40003f8c000 */
[-C--:B------:R-:W-:Y:S02]  /*0c20*/  FSETP.GE.AND P3, PT, R21, R2.reuse, PT ;  /* 0x000000021500720b */ /* 0x080fe40003f66000 */
[----:B---3--:R-:W-:-:S02]  /*0c30*/  FSETP.GTU.AND P5, PT, R15, R2, PT ;  /* 0x000000020f00720b */ /* 0x008fc40003fac000 */
[----:B------:R-:W-:Y:S02]  /*0c40*/  SEL R7, R7, RZ, P4 ;  /* 0x000000ff07077207 */ /* 0x000fe40002000000 */
[-C--:B------:R-:W-:Y:S02]  /*0c50*/  FSETP.GE.AND P6, PT, R15, R2.reuse, PT ;  /* 0x000000020f00720b */ /* 0x080fe40003fc6000 */
[-C--:B----4-:R-:W-:Y:S02]  /*0c60*/  FSETP.GTU.AND P1, PT, R9, R2.reuse, PT ;  /* 0x000000020900720b */ /* 0x090fe40003f2c000 */
[----:B------:R-:W-:Y:S02]  /*0c70*/  SEL R24, R24, RZ, !P3 ;  /* 0x000000ff18187207 */ /* 0x000fe40005800000 */
[----:B------:R-:W-:Y:S02]  /*0c80*/  SEL R7, R7, RZ, P5 ;  /* 0x000000ff07077207 */ /* 0x000fe40002800000 */
[----:B------:R-:W-:-:S02]  /*0c90*/  FSETP.GE.AND P2, PT, R9, R2, PT ;  /* 0x000000020900720b */ /* 0x000fc40003f46000 */
[-C--:B------:R-:W-:Y:S02]  /*0ca0*/  FSETP.GTU.AND P3, PT, R17, R2.reuse, PT ;  /* 0x000000021100720b */ /* 0x080fe40003f6c000 */
[----:B------:R-:W-:Y:S02]  /*0cb0*/  SEL R24, R24, RZ, !P6 ;  /* 0x000000ff18187207 */ /* 0x000fe40007000000 */
[----:B------:R-:W-:Y:S02]  /*0cc0*/  SEL R7, R7, RZ, P1 ;  /* 0x000000ff07077207 */ /* 0x000fe40000800000 */
[-C--:B------:R-:W-:Y:S02]  /*0cd0*/  FSETP.GE.AND P4, PT, R17, R2.reuse, PT ;  /* 0x000000021100720b */ /* 0x080fe40003f86000 */
[----:B------:R-:W-:Y:S02]  /*0ce0*/  FSETP.GTU.AND P6, PT, R19, R2, PT ;  /* 0x000000021300720b */ /* 0x000fe40003fcc000 */
[----:B------:R-:W-:-:S02]  /*0cf0*/  SEL R24, R24, RZ, !P2 ;  /* 0x000000ff18187207 */ /* 0x000fc40005000000 */
[----:B------:R-:W-:Y:S02]  /*0d00*/  SEL R4, R7, RZ, P3 ;  /* 0x000000ff07047207 */ /* 0x000fe40001800000 */
[-C--:B------:R-:W-:Y:S02]  /*0d10*/  FSETP.GE.AND P5, PT, R19, R2.reuse, PT ;  /* 0x000000021300720b */ /* 0x080fe40003fa6000 */
[----:B------:R-:W-:Y:S02]  /*0d20*/  FSETP.GTU.AND P2, PT, R11, R2, PT ;  /* 0x000000020b00720b */ /* 0x000fe40003f4c000 */
[----:B------:R-:W-:Y:S02]  /*0d30*/  SEL R24, R24, RZ, !P4 ;  /* 0x000000ff18187207 */ /* 0x000fe40006000000 */
[----:B------:R-:W-:Y:S02]  /*0d40*/  FMNMX R7, R26, R23, PT ;  /* 0x000000171a077209 */ /* 0x000fe40003800000 */
[----:B------:R-:W-:-:S02]  /*0d50*/  SEL R4, R4, RZ, P6 ;  /* 0x000000ff04047207 */ /* 0x000fc40003000000 */
[-C--:B------:R-:W-:Y:S02]  /*0d60*/  FSETP.GE.AND P1, PT, R11, R2.reuse, PT ;  /* 0x000000020b00720b */ /* 0x080fe40003f26000 */
[----:B------:R-:W-:Y:S02]  /*0d70*/  FMNMX R23, R26, R23, !PT ;  /* 0x000000171a177209 */ /* 0x000fe40007800000 */
[----:B------:R-:W-:Y:S02]  /*0d80*/  SEL R24, R24, RZ, !P5 ;  /* 0x000000ff18187207 */ /* 0x000fe40006800000 */
[-C--:B------:R-:W-:Y:S02]  /*0d90*/  FSETP.GTU.AND P4, PT, R7, R2.reuse, PT ;  /* 0x000000020700720b */ /* 0x080fe40003f8c000 */
[----:B------:R-:W-:Y:S02]  /*0da0*/  SEL R4, R4, RZ, P2 ;  /* 0x000000ff04047207 */ /* 0x000fe40001000000 */
[----:B------:R-:W-:-:S02]  /*0db0*/  FSETP.GE.AND P3, PT, R23, R2, PT ;  /* 0x000000021700720b */ /* 0x000fc40003f66000 */
[----:B------:R-:W-:Y:S02]  /*0dc0*/  SEL R24, R24, RZ, !P1 ;  /* 0x000000ff18187207 */ /* 0x000fe40004800000 */
[----:B------:R-:W-:Y:S02]  /*0dd0*/  SEL R4, R4, RZ, P4 ;  /* 0x000000ff04047207 */ /* 0x000fe40002000000 */
[----:B------:R-:W-:Y:S02]  /*0de0*/  SEL R24, R24, RZ, !P3 ;  /* 0x000000ff18187207 */ /* 0x000fe40005800000 */
[----:B------:R-:W-:-:S07]  /*0df0*/  PRMT R7, R4, 0x7610, R7 ;  /* 0x0000761004077816 */ /* 0x000fce0000000007 */
.L_x_10:
[----:B------:R-:W-:Y:S05]  /*0e00*/  BSYNC.RECONVERGENT B2 ;  /* 0x0000000000027941 */ /* 0x000fea0003800200 */
.L_x_9:
        /* <DEDUP_REMOVED lines=11> */
[----:B------:R-:W4:Y:S01]  /*0ec0*/  LDG.E R19, desc[UR4][R8.64+0xc] ;  /* 0x00000c0408137981 */ /* 0x000f22000c1e1900 */
[----:B--2---:R-:W-:-:S04]  /*0ed0*/  IMAD.WIDE R10, R11, 0x4, R12 ;  /* 0x000000040b0a7825 */ /* 0x004fc800078e020c */
[--C-:B---3--:R-:W-:Y:S02]  /*0ee0*/  IMAD.WIDE R14, R15, 0x4, R12.reuse ;  /* 0x000000040f0e7825 */ /* 0x108fe400078e020c */
[----:B------:R-:W2:Y:S02]  /*0ef0*/  LDG.E R11, desc[UR4][R10.64] ;  /* 0x000000040a0b7981 */ /* 0x000ea4000c1e1900 */
[--C-:B----4-:R-:W-:Y:S02]  /*0f00*/  IMAD.WIDE R16, R17, 0x4, R12.reuse ;  /* 0x0000000411107825 */ /* 0x110fe400078e020c */
[----:B------:R-:W3:Y:S02]  /*0f10*/  LDG.E R15, desc[UR4][R14.64] ;  /* 0x000000040e0f7981 */ /* 0x000ee4000c1e1900 */
[----:B------:R-:W-:Y:S02]  /*0f20*/  IMAD.WIDE R18, R19, 0x4, R12 ;  /* 0x0000000413127825 */ /* 0x000fe400078e020c */
[----:B------:R-:W4:Y:S04]  /*0f30*/  LDG.E R16, desc[UR4][R16.64] ;  /* 0x0000000410107981 */ /* 0x000f28000c1e1900 */
[----:B------:R-:W4:Y:S01]  /*0f40*/  LDG.E R19, desc[UR4][R18.64] ;  /* 0x0000000412137981 */ /* 0x000f22000c1e1900 */
[----:B------:R-:W-:Y:S01]  /*0f50*/  VIADD R5, R5, 0x4 ;  /* 0x0000000405057836 */ /* 0x000fe20000000000 */
[----:B--2--5:R-:W-:-:S02]  /*0f60*/  FSETP.GTU.AND P1, PT, R11, R2, PT ;  /* 0x000000020b00720b */ /* 0x024fc40003f2c000 */
[-C--:B------:R-:W-:Y:S02]  /*0f70*/  FSETP.GE.AND P2, PT, R11, R2.reuse, PT ;  /* 0x000000020b00720b */ /* 0x080fe40003f46000 */
[CC--:B---3--:R-:W-:Y:S02]  /*0f80*/  FSETP.GTU.AND P3, PT, R15.reuse, R2.reuse, PT ;  /* 0x000000020f00720b */ /* 0x0c8fe40003f6c000 */
[----:B------:R-:W-:Y:S02]  /*0f90*/  FSETP.GE.AND P4, PT, R15, R2, PT ;  /* 0x000000020f00720b */ /* 0x000fe40003f86000 */
[----:B------:R-:W-:Y:S02]  /*0fa0*/  SEL R7, R7, RZ, P1 ;  /* 0x000000ff07077207 */ /* 0x000fe40000800000 */
[----:B------:R-:W-:Y:S02]  /*0fb0*/  SEL R24, R24, RZ, !P2 ;  /* 0x000000ff18187207 */ /* 0x000fe40005000000 */
[----:B----4-:R-:W-:-:S02]  /*0fc0*/  FMNMX R9, R16, R19, PT ;  /* 0x0000001310097209 */ /* 0x010fc40003800000 */
[----:B------:R-:W-:Y:S02]  /*0fd0*/  FMNMX R21, R16, R19, !PT ;  /* 0x0000001310157209 */ /* 0x000fe40007800000 */
[-C--:B------:R-:W-:Y:S02]  /*0fe0*/  FSETP.GTU.AND P2, PT, R9, R2.reuse, PT ;  /* 0x000000020900720b */ /* 0x080fe40003f4c000 */
[----:B------:R-:W-:Y:S02]  /*0ff0*/  FSETP.GE.AND P1, PT, R21, R2, PT ;  /* 0x000000021500720b */ /* 0x000fe40003f26000 */
[----:B------:R-:W-:Y:S02]  /*1000*/  SEL R7, R7, RZ, P3 ;  /* 0x000000ff07077207 */ /* 0x000fe40001800000 */
[----:B------:R-:W-:Y:S02]  /*1010*/  SEL R24, R24, RZ, !P4 ;  /* 0x000000ff18187207 */ /* 0x000fe40006000000 */
[----:B------:R-:W-:-:S02]  /*1020*/  SEL R7, R7, RZ, P2 ;  /* 0x000000ff07077207 */ /* 0x000fc40001000000 */
[----:B------:R-:W-:-:S07]  /*1030*/  SEL R24, R24, RZ, !P1 ;  /* 0x000000ff18187207 */ /* 0x000fce0004800000 */
.L_x_12:
[----:B------:R-:W-:Y:S05]  /*1040*/  BSYNC.RECONVERGENT B2 ;  /* 0x0000000000027941 */ /* 0x000fea0003800200 */
.L_x_11:
[----:B------:R-:W-:Y:S05]  /*1050*/  @!P0 BRA `(.L_x_8) ;  /* 0x0000000000388947 */ /* 0x000fea0003800000 */
[----:B------:R-:W0:Y:S01]  /*1060*/  LDC.64 R8, c[0x0][0x380] ;  /* 0x0000e000ff087b82 */ /* 0x000e220000000a00 */
[----:B------:R-:W-:-:S07]  /*1070*/  IMAD.MOV R3, RZ, RZ, -R3 ;  /* 0x000000ffff037224 */ /* 0x000fce00078e0a03 */
.L_x_13:
[----:B0-----:R-:W-:-:S06]  /*1080*/  IMAD.WIDE R10, R5, 0x4, R8 ;  /* 0x00000004050a7825 */ /* 0x001fcc00078e0208 */
[----:B------:R-:W2:Y:S01]  /*1090*/  LDG.E R11, desc[UR4][R10.64] ;  /* 0x000000040a0b7981 */ /* 0x000ea2000c1e1900 */
[----:B------:R-:W-:Y:S02]  /*10a0*/  VIADD R3, R3, 0x1 ;  /* 0x0000000103037836 */ /* 0x000fe40000000000 */
[----:B--2---:R-:W-:-:S06]  /*10b0*/  IMAD.WIDE R14, R11, 0x4, R12 ;  /* 0x000000040b0e7825 */ /* 0x004fcc00078e020c */
[----:B------:R-:W2:Y:S01]  /*10c0*/  LDG.E R15, desc[UR4][R14.64] ;  /* 0x000000040e0f7981 */ /* 0x000ea2000c1e1900 */
[----:B------:R-:W-:Y:S01]  /*10d0*/  ISETP.NE.AND P2, PT, R3, RZ, PT ;  /* 0x000000ff0300720c */ /* 0x000fe20003f45270 */
[----:B------:R-:W-:Y:S01]  /*10e0*/  VIADD R5, R5, 0x1 ;  /* 0x0000000105057836 */ /* 0x000fe20000000000 */
[CC--:B--2--5:R-:W-:Y:S02]  /*10f0*/  FSETP.GTU.AND P1, PT, R15.reuse, R2.reuse, PT ;  /* 0x000000020f00720b */ /* 0x0e4fe40003f2c000 */
[----:B------:R-:W-:Y:S02]  /*1100*/  FSETP.GE.AND P0, PT, R15, R2, PT ;  /* 0x000000020f00720b */ /* 0x000fe40003f06000 */
[----:B------:R-:W-:Y:S02]  /*1110*/  SEL R7, R7, RZ, P1 ;  /* 0x000000ff07077207 */ /* 0x000fe40000800000 */
[----:B------:R-:W-:-:S05]  /*1120*/  SEL R24, R24, RZ, !P0 ;  /* 0x000000ff18187207 */ /* 0x000fca0004000000 */
[----:B------:R-:W-:Y:S05]  /*1130*/  @P2 BRA `(.L_x_13) ;  /* 0xfffffffc00d02947 */ /* 0x000fea000383ffff */
.L_x_8:
[----:B------:R-:W-:Y:S05]  /*1140*/  BSYNC.RECONVERGENT B1 ;  /* 0x0000000000017941 */ /* 0x000fea0003800200 */
.L_x_7:
[----:B------:R-:W-:Y:S02]  /*1150*/  LOP3.LUT P0, RZ, R7, 0xff, RZ, 0xc0, !PT ;  /* 0x000000ff07ff7812 */ /* 0x000fe4000780c0ff */
[----:B------:R-:W-:Y:S02]  /*1160*/  LOP3.LUT P1, RZ, R24, 0xff, RZ, 0xc0, !PT ;  /* 0x000000ff18ff7812 */ /* 0x000fe4000782c0ff */
[----:B------:R-:W-:Y:S02]  /*1170*/  PLOP3.LUT P0, PT, P0, PT, PT, 0x8, 0x80 ;  /* 0x000000000080781c */ /* 0x000fe4000070e170 */
[----:B------:R-:W-:-:S13]  /*1180*/  PLOP3.LUT P1, PT, P1, PT, PT, 0x8, 0x80 ;  /* 0x000000000080781c */ /* 0x000fda0000f2e170 */
.L_x_3:
[----:B------:R-:W-:Y:S05]  /*1190*/  BSYNC.RECONVERGENT B0 ;  /* 0x0000000000007941 */ /* 0x000fea0003800200 */
.L_x_2:
[----:B------:R-:W-:Y:S05]  /*11a0*/  @P0 BRA `(.L_x_14) ;  /* 0x00000000002c0947 */ /* 0x000fea0003800000 */
[----:B------:R-:W0:Y:S01]  /*11b0*/  LDCU.64 UR6, c[0x0][0x3a0] ;  /* 0x00007400ff0677ac */ /* 0x000e220008000a00 */
[----:B-----5:R-:W1:Y:S01]  /*11c0*/  LDC.64 R2, c[0x0][0x3b0] ;  /* 0x0000ec00ff027b82 */ /* 0x020e620000000a00 */
[----:B------:R-:W-:Y:S02]  /*11d0*/  IMAD.MOV.U32 R6, RZ, RZ, 0xff ;  /* 0x000000ffff067424 */ /* 0x000fe400078e00ff */
[----:B------:R-:W-:Y:S01]  /*11e0*/  IMAD.MOV.U32 R7, RZ, RZ, 0x1 ;  /* 0x00000001ff077424 */ /* 0x000fe200078e00ff */
[----:B0-----:R-:W-:-:S04]  /*11f0*/  IADD3 R4, P0, PT, R0, UR6, RZ ;  /* 0x0000000600047c10 */ /* 0x001fc8000ff1e0ff */
[----:B------:R-:W-:Y:S02]  /*1200*/  LEA.HI.X.SX32 R5, R0, UR7, 0x1, P0 ;  /* 0x0000000700057c11 */ /* 0x000fe400080f0eff */
[----:B------:R-:W-:Y:S02]  /*1210*/  PRMT R0, R6, 0x7610, R0 ;  /* 0x0000761006007816 */ /* 0x000fe40000000000 */
[----:B------:R-:W-:-:S03]  /*1220*/  PRMT R6, R7, 0x7610, R6 ;  /* 0x0000761007067816 */ /* 0x000fc60000000006 */
[----:B------:R-:W-:Y:S04]  /*1230*/  STG.E.U8 desc[UR4][R4.64], R0 ;  /* 0x0000000004007986 */ /* 0x000fe8000c101104 */
[----:B-1----:R-:W-:Y:S01]  /*1240*/  STG.E.U8 desc[UR4][R2.64], R6 ;  /* 0x0000000602007986 */ /* 0x002fe2000c101104 */
[----:B------:R-:W-:Y:S05]  /*1250*/  EXIT ;  /* 0x000000000000794d */ /* 0x000fea0003800000 */
.L_x_14:
[----:B------:R-:W-:Y:S05]  /*1260*/  @P1 BRA `(.L_x_15) ;  /* 0x0000000000241947 */ /* 0x000fea0003800000 */
[----:B------:R-:W0:Y:S01]  /*1270*/  LDCU.64 UR6, c[0x0][0x3a0] ;  /* 0x00007400ff0677ac */ /* 0x000e220008000a00 */
[----:B------:R-:W1:Y:S01]  /*1280*/  LDC.64 R4, c[0x0][0x3b0] ;  /* 0x0000ec00ff047b82 */ /* 0x000e620000000a00 */
[----:B------:R-:W-:Y:S01]  /*1290*/  IMAD.MOV.U32 R6, RZ, RZ, 0x1 ;  /* 0x00000001ff067424 */ /* 0x000fe200078e00ff */
[----:B0----5:R-:W-:-:S04]  /*12a0*/  IADD3 R2, P0, PT, R0, UR6, RZ ;  /* 0x0000000600027c10 */ /* 0x021fc8000ff1e0ff */
[----:B------:R-:W-:Y:S02]  /*12b0*/  LEA.HI.X.SX32 R3, R0, UR7, 0x1, P0 ;  /* 0x0000000700037c11 */ /* 0x000fe400080f0eff */
[----:B------:R-:W-:-:S05]  /*12c0*/  PRMT R0, R6, 0x7610, R0 ;  /* 0x0000761006007816 */ /* 0x000fca0000000000 */
[----:B------:R-:W-:Y:S04]  /*12d0*/  STG.E.U8 desc[UR4][R2.64], R0 ;  /* 0x0000000002007986 */ /* 0x000fe8000c101104 */
[----:B-1----:R-:W-:Y:S01]  /*12e0*/  STG.E.U8 desc[UR4][R4.64], R0 ;  /* 0x0000000004007986 */ /* 0x002fe2000c101104 */
[----:B------:R-:W-:Y:S05]  /*12f0*/  EXIT ;  /* 0x000000000000794d */ /* 0x000fea0003800000 */
.L_x_15:
[----:B------:R-:W0:Y:S01]  /*1300*/  LDCU.64 UR6, c[0x0][0x3a0] ;  /* 0x00007400ff0677ac */ /* 0x000e220008000a00 */
[----:B-----5:R-:W1:Y:S01]  /*1310*/  LDC.64 R2, c[0x0][0x3a8] ;  /* 0x0000ea00ff027b82 */ /* 0x020e620000000a00 */
[----:B------:R-:W-:Y:S01]  /*1320*/  IMAD.MOV.U32 R4, RZ, RZ, 0x1 ;  /* 0x00000001ff047424 */ /* 0x000fe200078e00ff */
[----:B0-----:R-:W-:-:S04]  /*1330*/  IADD3 R6, P0, PT, R0, UR6, RZ ;  /* 0x0000000600067c10 */ /* 0x001fc8000ff1e0ff */
[----:B------:R-:W-:Y:S02]  /*1340*/  LEA.HI.X.SX32 R7, R0, UR7, 0x1, P0 ;  /* 0x0000000700077c11 */ /* 0x000fe400080f0eff */
[----:B------:R-:W-:-:S03]  /*1350*/  PRMT R0, R4, 0x7610, R0 ;  /* 0x0000761004007816 */ /* 0x000fc60000000000 */
[----:B------:R-:W-:Y:S04]  /*1360*/  STG.E.U8 desc[UR4][R6.64], RZ ;  /* 0x000000ff06007986 */ /* 0x000fe8000c101104 */
[----:B-1----:R-:W-:Y:S01]  /*1370*/  STG.E.U8 desc[UR4][R2.64], R0 ;  /* 0x0000000002007986 */ /* 0x002fe2000c101104 */
[----:B------:R-:W-:Y:S05]  /*1380*/  EXIT ;  /* 0x000000000000794d */ /* 0x000fea0003800000 */
.L_x_16:
        /* <DEDUP_REMOVED lines=15> */
.L_x_28:


//--------------------- .text._Z15random_generatePfP17curandStateXORWOWmi --------------------------
	.section	.text._Z15random_generatePfP17curandStateXORWOWmi,"ax",@progbits
	.align	128
        .global         _Z15random_generatePfP17curandStateXORWOWmi
        .type           _Z15random_generatePfP17curandStateXORWOWmi,@function
        .size           _Z15random_generatePfP17curandStateXORWOWmi,(.L_x_29 - _Z15random_generatePfP17curandStateXORWOWmi)
        .other          _Z15random_generatePfP17curandStateXORWOWmi,@"STO_CUDA_ENTRY STV_DEFAULT"
_Z15random_generatePfP17curandStateXORWOWmi:
.text._Z15random_generatePfP17curandStateXORWOWmi:
        /* <DEDUP_REMOVED lines=10> */
[----:B------:R-:W-:Y:S01]  /*00a0*/  ISETP.NE.AND P0, PT, R0, RZ, PT ;  /* 0x000000ff0000720c */ /* 0x000fe20003f05270 */
[----:B------:R-:W-:Y:S01]  /*00b0*/  BSSY.RECONVERGENT B0, `(.L_x_17) ;  /* 0x00000e8000007945 */ /* 0x000fe20003800200 */
[----:B------:R-:W-:-:S04]  /*00c0*/  SHF.R.S32.HI R10, RZ, 0x1f, R0 ;  /* 0x0000001fff0a7819 */ /* 0x000fc80000011400 */
[----:B------:R-:W2:Y:S01]  /*00d0*/  LDC.64 R8, c[0x0][0x388] ;  /* 0x0000e200ff087b82 */ /* 0x000ea20000000a00 */
[----:B0-----:R-:W-:Y:S02]  /*00e0*/  LOP3.LUT R2, R2, 0xaad26b49, RZ, 0x3c, !PT ;  /* 0xaad26b4902027812 */ /* 0x001fe400078e3cff */
[----:B------:R-:W-:-:S03]  /*00f0*/  LOP3.LUT R4, R3, 0xf7dcefdd, RZ, 0x3c, !PT ;  /* 0xf7dcefdd03047812 */ /* 0x000fc600078e3cff */
[----:B------:R-:W-:Y:S02]  /*0100*/  IMAD R3, R2, 0x4182bed5, RZ ;  /* 0x4182bed502037824 */ /* 0x000fe400078e02ff */
[----:B------:R-:W-:Y:S02]  /*0110*/  IMAD R4, R4, -0x658354e5, RZ ;  /* 0x9a7cab1b04047824 */ /* 0x000fe400078e02ff */
[C---:B------:R-:W-:Y:S02]  /*0120*/  VIADD R7, R3.reuse, 0x75bcd15 ;  /* 0x075bcd1503077836 */ /* 0x040fe40000000000 */
[C---:B------:R-:W-:Y:S01]  /*0130*/  IMAD.IADD R6, R3.reuse, 0x1, R4 ;  /* 0x0000000103067824 */ /* 0x040fe200078e0204 */
[C---:B------:R-:W-:Y:S01]  /*0140*/  LOP3.LUT R2, R4.reuse, 0x5491333, RZ, 0x3c, !PT ;  /* 0x0549133304027812 */ /* 0x040fe200078e3cff */
[----:B------:R-:W-:Y:S01]  /*0150*/  VIADD R5, R4, 0x1f123bb5 ;  /* 0x1f123bb504057836 */ /* 0x000fe20000000000 */
[----:B------:R-:W-:Y:S01]  /*0160*/  LOP3.LUT R4, R3, 0x159a55e5, RZ, 0x3c, !PT ;  /* 0x159a55e503047812 */ /* 0x000fe200078e3cff */
[----:B--2---:R-:W-:-:S04]  /*0170*/  IMAD.WIDE R8, R0, 0x30, R8 ;  /* 0x0000003000087825 */ /* 0x004fc800078e0208 */
[----:B------:R-:W-:Y:S01]  /*0180*/  VIADD R3, R3, 0x583f19 ;  /* 0x00583f1903037836 */ /* 0x000fe20000000000 */
[----:B-1----:R0:W-:Y:S01]  /*0190*/  STG.E.64 desc[UR4][R8.64+0x8], R4 ;  /* 0x0000080408007986 */ /* 0x0021e2000c101b04 */
[----:B------:R-:W-:-:S03]  /*01a0*/  VIADD R6, R6, 0x64f0c9 ;  /* 0x0064f0c906067836 */ /* 0x000fc60000000000 */
[----:B------:R0:W-:Y:S04]  /*01b0*/  STG.E.64 desc[UR4][R8.64+0x10], R2 ;  /* 0x0000100208007986 */ /* 0x0001e8000c101b04 */
[----:B------:R0:W-:Y:S01]  /*01c0*/  STG.E.64 desc[UR4][R8.64], R6 ;  /* 0x0000000608007986 */ /* 0x0001e2000c101b04 */
[----:B------:R-:W-:Y:S05]  /*01d0*/  @!P0 BRA `(.L_x_18) ;  /* 0x0000000c00548947 */ /* 0x000fea0003800000 */
[----:B0-----:R-:W-:Y:S02]  /*01e0*/  IMAD.MOV.U32 R6, RZ, RZ, R10 ;  /* 0x000000ffff067224 */ /* 0x001fe400078e000a */
[----:B------:R-:W-:Y:S02]  /*01f0*/  IMAD.MOV.U32 R12, RZ, RZ, RZ ;  /* 0x000000ffff0c7224 */ /* 0x000fe400078e00ff */
[----:B------:R-:W-:-:S07]  /*0200*/  IMAD.MOV.U32 R13, RZ, RZ, R0 ;  /* 0x000000ffff0d7224 */ /* 0x000fce00078e0000 */
.L_x_24:
[----:B------:R-:W-:Y:S01]  /*0210*/  LOP3.LUT R8, R13, 0x3, RZ, 0xc0, !PT ;  /* 0x000000030d087812 */ /* 0x000fe200078ec0ff */
[----:B------:R-:W-:Y:S03]  /*0220*/  BSSY.RECONVERGENT B1, `(.L_x_19) ;  /* 0x00000ca000017945 */ /* 0x000fe60003800200 */
[----:B------:R-:W-:-:S04]  /*0230*/  ISETP.NE.U32.AND P0, PT, R8, RZ, PT ;  /* 0x000000ff0800720c */ /* 0x000fc80003f05070 */
[----:B------:R-:W-:-:S13]  /*0240*/  ISETP.NE.AND.EX P0, PT, RZ, RZ, PT, P0 ;  /* 0x000000ffff00720c */ /* 0x000fda0003f05300 */
[----:B0-----:R-:W-:Y:S05]  /*0250*/  @!P0 BRA `(.L_x_20) ;  /* 0x0000000c00188947 */ /* 0x001fea0003800000 */
[----:B------:R-:W0:Y:S01]  /*0260*/  LDC.64 R8, c[0x4][RZ] ;  /* 0x01000000ff087b82 */ /* 0x000e220000000a00 */
[----:B------:R-:W-:Y:S02]  /*0270*/  IMAD.MOV.U32 R14, RZ, RZ, RZ ;  /* 0x000000ffff0e7224 */ /* 0x000fe400078e00ff */
[----:B0-----:R-:W-:-:S07]  /*0280*/  IMAD.WIDE.U32 R8, R12, 0xc80, R8 ;  /* 0x00000c800c087825 */ /* 0x001fce00078e0008 */
.L_x_23:
[----:B------:R-:W-:Y:S01]  /*0290*/  IMAD.MOV.U32 R15, RZ, RZ, RZ ;  /* 0x000000ffff0f7224 */ /* 0x000fe200078e00ff */
[----:B0-----:R-:W-:Y:S02]  /*02a0*/  CS2R R2, SRZ ;  /* 0x0000000000027805 */ /* 0x001fe4000001ff00 */
[----:B------:R-:W-:Y:S01]  /*02b0*/  CS2R R4, SRZ ;  /* 0x0000000000047805 */ /* 0x000fe2000001ff00 */
[----:B------:R-:W-:-:S07]  /*02c0*/  IMAD.MOV.U32 R7, RZ, RZ, RZ ;  /* 0x000000ffff077224 */ /* 0x000fce00078e00ff */
.L_x_22:
[----:B------:R-:W0:Y:S02]  /*02d0*/  LDC.64 R10, c[0x0][0x388] ;  /* 0x0000e200ff0a7b82 */ /* 0x000e240000000a00 */
[----:B0-----:R-:W-:-:S04]  /*02e0*/  IMAD.WIDE R10, R0, 0x30, R10 ;  /* 0x00000030000a7825 */ /* 0x001fc800078e020a */
[----:B------:R-:W-:-:S05]  /*02f0*/  IMAD.WIDE.U32 R10, R15, 0x4, R10 ;  /* 0x000000040f0a7825 */ /* 0x000fca00078e000a */
[----:B------:R0:W5:Y:S01]  /*0300*/  LDG.E R16, desc[UR4][R10.64+0x4] ;  /* 0x000004040a107981 */ /* 0x000162000c1e1900 */
[----:B------:R-:W-:-:S07]  /*0310*/  IMAD.MOV.U32 R17, RZ, RZ, RZ ;  /* 0x000000ffff117224 */ /* 0x000fce00078e00ff */
.L_x_21:
[----:B-----5:R-:W-:Y:S01]  /*0320*/  SHF.R.U32.HI R23, RZ, R17, R16 ;  /* 0x00000011ff177219 */ /* 0x020fe20000011610 */
[----:B0-----:R-:W-:-:S03]  /*0330*/  IMAD.SHL.U32 R10, R15, 0x20, RZ ;  /* 0x000000200f0a7824 */ /* 0x001fc600078e00ff */
[----:B------:R-:W-:Y:S01]  /*0340*/  LOP3.LUT R11, R23, 0x1, RZ, 0xc0, !PT ;  /* 0x00000001170b7812 */ /* 0x000fe200078ec0ff */
[----:B------:R-:W-:-:S03]  /*0350*/  IMAD.IADD R10, R10, 0x1, R17 ;  /* 0x000000010a0a7824 */ /* 0x000fc600078e0211 */
[----:B------:R-:W-:Y:S01]  /*0360*/  ISETP.NE.U32.AND P0, PT, R11, 0x1, PT ;  /* 0x000000010b00780c */ /* 0x000fe20003f05070 */
[----:B------:R-:W-:-:S03]  /*0370*/  IMAD R11, R10, 0x5, RZ ;  /* 0x000000050a0b7824 */ /* 0x000fc600078e02ff */
[----:B------:R-:W-:Y:S01]  /*0380*/  R2P PR, R23, 0x7e ;  /* 0x0000007e17007804 */ /* 0x000fe20000000000 */
[----:B------:R-:W-:-:S08]  /*0390*/  IMAD.WIDE.U32 R10, R11, 0x4, R8 ;  /* 0x000000040b0a7825 */ /* 0x000fd000078e0008 */
[----:B------:R-:W2:Y:S04]  /*03a0*/  @!P0 LDG.E R20, desc[UR4][R10.64+0x10] ;  /* 0x000010040a148981 */ /* 0x000ea8000c1e1900 */
[----:B------:R-:W3:Y:S04]  /*03b0*/  @P1 LDG.E R22, desc[UR4][R10.64+0x24] ;  /* 0x000024040a161981 */ /* 0x000ee8000c1e1900 */
[----:B------:R-:W4:Y:S04]  /*03c0*/  @P2 LDG.E R24, desc[UR4][R10.64+0x38] ;  /* 0x000038040a182981 */ /* 0x000f28000c1e1900 */
[----:B------:R-:W4:Y:S04]  /*03d0*/  @P3 LDG.E R26, desc[UR4][R10.64+0x4c] ;  /* 0x00004c040a1a3981 */ /* 0x000f28000c1e1900 */
[----:B------:R-:W4:Y:S04]  /*03e0*/  @P4 LDG.E R28, desc[UR4][R10.64+0x60] ;  /* 0x000060040a1c4981 */ /* 0x000f28000c1e1900 */
[----:B------:R-:W4:Y:S04]  /*03f0*/  @!P0 LDG.E R18, desc[UR4][R10.64] ;  /* 0x000000040a128981 */ /* 0x000f28000c1e1900 */
[----:B------:R-:W4:Y:S04]  /*0400*/  @!P0 LDG.E R19, desc[UR4][R10.64+0x4] ;  /* 0x000004040a138981 */ /* 0x000f28000c1e1900 */
[----:B------:R-:W4:Y:S04]  /*0410*/  @P5 LDG.E R21, desc[UR4][R10.64+0x74] ;  /* 0x000074040a155981 */ /* 0x000f28000c1e1900 */
[----:B------:R-:W4:Y:S04]  /*0420*/  @P1 LDG.E R25, desc[UR4][R10.64+0x20] ;  /* 0x000020040a191981 */ /* 0x000f28000c1e1900 */
[----:B------:R-:W4:Y:S01]  /*0430*/  @P3 LDG.E R27, desc[UR4][R10.64+0x48] ;  /* 0x000048040a1b3981 */ /* 0x000f22000c1e1900 */
[----:B--2---:R-:W-:-:S03]  /*0440*/  @!P0 LOP3.LUT R3, R3, R20, RZ, 0x3c, !PT ;  /* 0x0000001403038212 */ /* 0x004fc600078e3cff */
[----:B------:R-:W2:Y:S01]  /*0450*/  @P1 LDG.E R20, desc[UR4][R10.64+0x14] ;  /* 0x000014040a141981 */ /* 0x000ea2000c1e1900 */
[----:B---3--:R-:W-:-:S03]  /*0460*/  @P1 LOP3.LUT R3, R3, R22, RZ, 0x3c, !PT ;  /* 0x0000001603031212 */ /* 0x008fc600078e3cff */
[----:B------:R-:W3:Y:S01]  /*0470*/  @P1 LDG.E R22, desc[UR4][R10.64+0x1c] ;  /* 0x00001c040a161981 */ /* 0x000ee2000c1e1900 */
[----:B----4-:R-:W-:-:S03]  /*0480*/  @P2 LOP3.LUT R3, R3, R24, RZ, 0x3c, !PT ;  /* 0x0000001803032212 */ /* 0x010fc600078e3cff */
[----:B------:R-:W4:Y:S01]  /*0490*/  @P2 LDG.E R24, desc[UR4][R10.64+0x28] ;  /* 0x000028040a182981 */ /* 0x000f22000c1e1900 */
[----:B------:R-:W-:-:S03]  /*04a0*/  @P3 LOP3.LUT R3, R3, R26, RZ, 0x3c, !PT ;  /* 0x0000001a03033212 */ /* 0x000fc600078e3cff */
[----:B------:R-:W3:Y:S01]  /*04b0*/  @P6 LDG.E R26, desc[UR4][R10.64+0x88] ;  /* 0x000088040a1a6981 */ /* 0x000ee2000c1e1900 */
[----:B------:R-:W-:Y:S02]  /*04c0*/  @P4 LOP3.LUT R3, R3, R28, RZ, 0x3c, !PT ;  /* 0x0000001c03034212 */ /* 0x000fe400078e3cff */
[----:B------:R-:W-:Y:S02]  /*04d0*/  @!P0 LOP3.LUT R7, R7, R18, RZ, 0x3c, !PT ;  /* 0x0000001207078212 */ /* 0x000fe400078e3cff */
[----:B------:R-:W3:Y:S01]  /*04e0*/  @!P0 LDG.E R18, desc[UR4][R10.64+0x8] ;  /* 0x000008040a128981 */ /* 0x000ee2000c1e1900 */
[----:B------:R-:W-:-:S03]  /*04f0*/  @!P0 LOP3.LUT R4, R4, R19, RZ, 0x3c, !PT ;  /* 0x0000001304048212 */ /* 0x000fc600078e3cff */
[----:B------:R-:W3:Y:S01]  /*0500*/  @!P0 LDG.E R19, desc[UR4][R10.64+0xc] ;  /* 0x00000c040a138981 */ /* 0x000ee2000c1e1900 */
[----:B------:R-:W-:-:S03]  /*0510*/  @P5 LOP3.LUT R3, R3, R21, RZ, 0x3c, !PT ;  /* 0x0000001503035212 */ /* 0x000fc600078e3cff */
[----:B------:R-:W3:Y:S01]  /*0520*/  @P1 LDG.E R21, desc[UR4][R10.64+0x18] ;  /* 0x000018040a151981 */ /* 0x000ee2000c1e1900 */
[----:B--2---:R-:W-:-:S03]  /*0530*/  @P1 LOP3.LUT R7, R7, R20, RZ, 0x3c, !PT ;  /* 0x0000001407071212 */ /* 0x004fc600078e3cff */
[----:B------:R-:W2:Y:S01]  /*0540*/  @P3 LDG.E R20, desc[UR4][R10.64+0x3c] ;  /* 0x00003c040a143981 */ /* 0x000ea2000c1e1900 */
[----:B----4-:R-:W-:-:S03]  /*0550*/  @P2 LOP3.LUT R7, R7, R24, RZ, 0x3c, !PT ;  /* 0x0000001807072212 */ /* 0x010fc600078e3cff */
[----:B------:R-:W4:Y:S01]  /*0560*/  @P4 LDG.E R24, desc[UR4][R10.64+0x50] ;  /* 0x000050040a184981 */ /* 0x000f22000c1e1900 */
[----:B---3--:R-:W-:-:S03]  /*0570*/  @!P0 LOP3.LUT R5, R5, R18, RZ, 0x3c, !PT ;  /* 0x0000001205058212 */ /* 0x008fc600078e3cff */
[----:B------:R-:W3:Y:S01]  /*0580*/  @P2 LDG.E R18, desc[UR4][R10.64+0x30] ;  /* 0x000030040a122981 */ /* 0x000ee2000c1e1900 */
[----:B------:R-:W-:-:S03]  /*0590*/  @!P0 LOP3.LUT R2, R2, R19, RZ, 0x3c, !PT ;  /* 0x0000001302028212 */ /* 0x000fc600078e3cff */
[----:B------:R-:W3:Y:S01]  /*05a0*/  @P2 LDG.E R19, desc[UR4][R10.64+0x2c] ;  /* 0x00002c040a132981 */ /* 0x000ee2000c1e1900 */
[----:B------:R-:W-:-:S03]  /*05b0*/  @P1 LOP3.LUT R4, R4, R21, RZ, 0x3c, !PT ;  /* 0x0000001504041212 */ /* 0x000fc600078e3cff */
[----:B------:R-:W3:Y:S01]  /*05c0*/  @P2 LDG.E R21, desc[UR4][R10.64+0x34] ;  /* 0x000034040a152981 */ /* 0x000ee2000c1e1900 */
[----:B------:R-:W-:Y:S02]  /*05d0*/  @P1 LOP3.LUT R5, R5, R22, RZ, 0x3c, !PT ;  /* 0x0000001605051212 */ /* 0x000fe400078e3cff */
[----:B------:R-:W-:Y:S01]  /*05e0*/  @P1 LOP3.LUT R2, R2, R25, RZ, 0x3c, !PT ;  /* 0x0000001902021212 */ /* 0x000fe200078e3cff */
[----:B------:R-:W3:Y:S04]  /*05f0*/  @P3 LDG.E R22, desc[UR4][R10.64+0x44] ;  /* 0x000044040a163981 */ /* 0x000ee8000c1e1900 */
[----:B------:R-:W3:Y:S01]  /*0600*/  @P3 LDG.E R25, desc[UR4][R10.64+0x40] ;  /* 0x000040040a193981 */ /* 0x000ee2000c1e1900 */
[----:B--2---:R-:W-:-:S03]  /*0610*/  @P3 LOP3.LUT R7, R7, R20, RZ, 0x3c, !PT ;  /* 0x0000001407073212 */ /* 0x004fc600078e3cff */
[----:B------:R-:W2:Y:S01]  /*0620*/  @P5 LDG.E R20, desc[UR4][R10.64+0x64] ;  /* 0x000064040a145981 */ /* 0x000ea2000c1e1900 */
[----:B----4-:R-:W-:-:S03]  /*0630*/  @P4 LOP3.LUT R7, R7, R24, RZ, 0x3c, !PT ;  /* 0x0000001807074212 */ /* 0x010fc600078e3cff */
[----:B------:R-:W4:Y:S01]  /*0640*/  @P6 LDG.E R24, desc[UR4][R10.64+0x78] ;  /* 0x000078040a186981 */ /* 0x000f22000c1e1900 */
[----:B---3--:R-:W-:-:S03]  /*0650*/  @P2 LOP3.LUT R5, R5, R18, RZ, 0x3c, !PT ;  /* 0x0000001205052212 */ /* 0x008fc600078e3cff */
[----:B------:R-:W3:Y:S01]  /*0660*/  @P4 LDG.E R18, desc[UR4][R10.64+0x58] ;  /* 0x000058040a124981 */ /* 0x000ee2000c1e1900 */
[----:B------:R-:W-:-:S03]  /*0670*/  @P2 LOP3.LUT R4, R4, R19, RZ, 0x3c, !PT ;  /* 0x0000001304042212 */ /* 0x000fc600078e3cff */
[----:B------:R-:W3:Y:S01]  /*0680*/  @P4 LDG.E R19, desc[UR4][R10.64+0x54] ;  /* 0x000054040a134981 */ /* 0x000ee2000c1e1900 */
[----:B------:R-:W-:-:S03]  /*0690*/  @P2 LOP3.LUT R2, R2, R21, RZ, 0x3c, !PT ;  /* 0x0000001502022212 */ /* 0x000fc600078e3cff */
[----:B------:R-:W3:Y:S01]  /*06a0*/  @P4 LDG.E R21, desc[UR4][R10.64+0x5c] ;  /* 0x00005c040a154981 */ /* 0x000ee2000c1e1900 */
[----:B------:R-:W-:Y:S02]  /*06b0*/  @P3 LOP3.LUT R5, R5, R22, RZ, 0x3c, !PT ;  /* 0x0000001605053212 */ /* 0x000fe400078e3cff */
[----:B------:R-:W-:Y:S01]  /*06c0*/  @P3 LOP3.LUT R2, R2, R27, RZ, 0x3c, !PT ;  /* 0x0000001b02023212 */ /* 0x000fe200078e3cff */
[----:B------:R-:W3:Y:S01]  /*06d0*/  @P5 LDG.E R22, desc[UR4][R10.64+0x6c] ;  /* 0x00006c040a165981 */ /* 0x000ee2000c1e1900 */
[----:B------:R-:W-:-:S03]  /*06e0*/  @P3 LOP3.LUT R4, R4, R25, RZ, 0x3c, !PT ;  /* 0x0000001904043212 */ /* 0x000fc600078e3cff */
[----:B------:R-:W3:Y:S04]  /*06f0*/  @P5 LDG.E R25, desc[UR4][R10.64+0x68] ;  /* 0x000068040a195981 */ /* 0x000ee8000c1e1900 */
[----:B------:R-:W3:Y:S01]  /*0700*/  @P5 LDG.E R27, desc[UR4][R10.64+0x70] ;  /* 0x000070040a1b5981 */ /* 0x000ee2000c1e1900 */
[----:B------:R-:W-:Y:S02]  /*0710*/  LOP3.LUT P0, RZ, R23, 0x80, RZ, 0xc0, !PT ;  /* 0x0000008017ff7812 */ /* 0x000fe4000780c0ff */
[----:B--2---:R-:W-:-:S11]  /*0720*/  @P5 LOP3.LUT R7, R7, R20, RZ, 0x3c, !PT ;  /* 0x0000001407075212 */ /* 0x004fd600078e3cff */
        /* <DEDUP_REMOVED lines=15> */
[----:B------:R-:W-:Y:S02]  /*0820*/  @P6 LOP3.LUT R3, R3, R26, RZ, 0x3c, !PT ;  /* 0x0000001a03036212 */ /* 0x000fe400078e3cff */
[----:B--2---:R-:W-:Y:S02]  /*0830*/  @P0 LOP3.LUT R7, R7, R20, RZ, 0x3c, !PT ;  /* 0x0000001407070212 */ /* 0x004fe400078e3cff */
[----:B----4-:R-:W-:Y:S02]  /*0840*/  @P0 LOP3.LUT R3, R3, R24, RZ, 0x3c, !PT ;  /* 0x0000001803030212 */ /* 0x010fe400078e3cff */
[----:B---3--:R-:W-:Y:S02]  /*0850*/  @P6 LOP3.LUT R5, R5, R18, RZ, 0x3c, !PT ;  /* 0x0000001205056212 */ /* 0x008fe400078e3cff */
[----:B------:R-:W-:Y:S02]  /*0860*/  @P6 LOP3.LUT R4, R4, R19, RZ, 0x3c, !PT ;  /* 0x0000001304046212 */ /* 0x000fe400078e3cff */
[----:B------:R-:W-:-:S02]  /*0870*/  @P6 LOP3.LUT R2, R2, R21, RZ, 0x3c, !PT ;  /* 0x0000001502026212 */ /* 0x000fc400078e3cff */
[----:B------:R-:W-:Y:S02]  /*0880*/  @P0 LOP3.LUT R5, R5, R22, RZ, 0x3c, !PT ;  /* 0x0000001605050212 */ /* 0x000fe400078e3cff */
[----:B------:R-:W-:Y:S02]  /*0890*/  @P0 LOP3.LUT R4, R4, R25, RZ, 0x3c, !PT ;  /* 0x0000001904040212 */ /* 0x000fe400078e3cff */
[----:B------:R-:W-:Y:S02]  /*08a0*/  @P0 LOP3.LUT R2, R2, R27, RZ, 0x3c, !PT ;  /* 0x0000001b02020212 */ /* 0x000fe400078e3cff */
[----:B------:R-:W-:-:S13]  /*08b0*/  R2P PR, R23.B1, 0x7f ;  /* 0x0000007f17007804 */ /* 0x000fda0000001000 */
[----:B------:R-:W2:Y:S04]  /*08c0*/  @P0 LDG.E R18, desc[UR4][R10.64+0xa0] ;  /* 0x0000a0040a120981 */ /* 0x000ea8000c1e1900 */
[----:B------:R-:W3:Y:S04]  /*08d0*/  @P0 LDG.E R20, desc[UR4][R10.64+0xa8] ;  /* 0x0000a8040a140981 */ /* 0x000ee8000c1e1900 */
[----:B------:R-:W4:Y:S04]  /*08e0*/  @P1 LDG.E R22, desc[UR4][R10.64+0xbc] ;  /* 0x0000bc040a161981 */ /* 0x000f28000c1e1900 */
[----:B------:R-:W4:Y:S04]  /*08f0*/  @P1 LDG.E R24, desc[UR4][R10.64+0xc4] ;  /* 0x0000c4040a181981 */ /* 0x000f28000c1e1900 */
[----:B------:R-:W4:Y:S04]  /*0900*/  @P0 LDG.E R19, desc[UR4][R10.64+0xa4] ;  /* 0x0000a4040a130981 */ /* 0x000f28000c1e1900 */
[----:B------:R-:W4:Y:S04]  /*0910*/  @P0 LDG.E R21, desc[UR4][R10.64+0xac] ;  /* 0x0000ac040a150981 */ /* 0x000f28000c1e1900 */
[----:B------:R-:W4:Y:S04]  /*0920*/  @P1 LDG.E R25, desc[UR4][R10.64+0xb8] ;  /* 0x0000b8040a191981 */ /* 0x000f28000c1e1900 */
[----:B------:R-:W4:Y:S04]  /*0930*/  @P2 LDG.E R26, desc[UR4][R10.64+0xc8] ;  /* 0x0000c8040a1a2981 */ /* 0x000f28000c1e1900 */
[----:B------:R-:W4:Y:S04]  /*0940*/  @P1 LDG.E R27, desc[UR4][R10.64+0xc0] ;  /* 0x0000c0040a1b1981 */ /* 0x000f28000c1e1900 */
[----:B------:R-:W4:Y:S01]  /*0950*/  @P3 LDG.E R28, desc[UR4][R10.64+0xec] ;  /* 0x0000ec040a1c3981 */ /* 0x000f22000c1e1900 */
[----:B--2---:R-:W-:-:S03]  /*0960*/  @P0 LOP3.LUT R7, R7, R18, RZ, 0x3c, !PT ;  /* 0x0000001207070212 */ /* 0x004fc600078e3cff */
[----:B------:R-:W2:Y:S01]  /*0970*/  @P0 LDG.E R18, desc[UR4][R10.64+0xb0] ;  /* 0x0000b0040a120981 */ /* 0x000ea2000c1e1900 */
[----:B---3--:R-:W-:-:S03]  /*0980*/  @P0 LOP3.LUT R5, R5, R20, RZ, 0x3c, !PT ;  /* 0x0000001405050212 */ /* 0x008fc600078e3cff */
[----:B------:R-:W3:Y:S01]  /*0990*/  @P1 LDG.E R20, desc[UR4][R10.64+0xb4] ;  /* 0x0000b4040a141981 */ /* 0x000ee2000c1e1900 */
[----:B----4-:R-:W-:-:S03]  /*09a0*/  @P1 LOP3.LUT R5, R5, R22, RZ, 0x3c, !PT ;  /* 0x0000001605051212 */ /* 0x010fc600078e3cff */
[----:B------:R-:W4:Y:S01]  /*09b0*/  @P2 LDG.E R22, desc[UR4][R10.64+0xd8] ;  /* 0x0000d8040a162981 */ /* 0x000f22000c1e1900 */
[----:B------:R-:W-:-:S03]  /*09c0*/  @P0 LOP3.LUT R4, R4, R19, RZ, 0x3c, !PT ;  /* 0x0000001304040212 */ /* 0x000fc600078e3cff */
[----:B------:R-:W4:Y:S01]  /*09d0*/  @P2 LDG.E R19, desc[UR4][R10.64+0xcc] ;  /* 0x0000cc040a132981 */ /* 0x000f22000c1e1900 */
[----:B------:R-:W-:-:S03]  /*09e0*/  @P0 LOP3.LUT R2, R2, R21, RZ, 0x3c, !PT ;  /* 0x0000001502020212 */ /* 0x000fc600078e3cff */
[----:B------:R-:W4:Y:S01]  /*09f0*/  @P2 LDG.E R21, desc[UR4][R10.64+0xd4] ;  /* 0x0000d4040a152981 */ /* 0x000f22000c1e1900 */
[----:B------:R-:W-:-:S03]  /*0a00*/  @P1 LOP3.LUT R4, R4, R25, RZ, 0x3c, !PT ;  /* 0x0000001904041212 */ /* 0x000fc600078e3cff */
[----:B------:R-:W4:Y:S01]  /*0a10*/  @P3 LDG.E R25, desc[UR4][R10.64+0xe8] ;  /* 0x0000e8040a193981 */ /* 0x000f22000c1e1900 */
[----:B--2---:R-:W-:-:S03]  /*0a20*/  @P0 LOP3.LUT R3, R3, R18, RZ, 0x3c, !PT ;  /* 0x0000001203030212 */ /* 0x004fc600078e3cff */
[----:B------:R-:W2:Y:S01]  /*0a30*/  @P4 LDG.E R18, desc[UR4][R10.64+0xf0] ;  /* 0x0000f0040a124981 */ /* 0x000ea2000c1e1900 */
[----:B------:R-:W-:-:S03]  /*0a40*/  @P1 LOP3.LUT R3, R3, R24, RZ, 0x3c, !PT ;  /* 0x0000001803031212 */ /* 0x000fc600078e3cff */
[----:B------:R-:W2:Y:S01]  /*0a50*/  @P3 LDG.E R24, desc[UR4][R10.64+0xdc] ;  /* 0x0000dc040a183981 */ /* 0x000ea2000c1e1900 */
[----:B---3--:R-:W-:-:S03]  /*0a60*/  @P1 LOP3.LUT R7, R7, R20, RZ, 0x3c, !PT ;  /* 0x0000001407071212 */ /* 0x008fc600078e3cff */
[----:B------:R-:W3:Y:S01]  /*0a70*/  @P2 LDG.E R20, desc[UR4][R10.64+0xd0] ;  /* 0x0000d0040a142981 */ /* 0x000ee2000c1e1900 */
[----:B------:R-:W-:Y:S02]  /*0a80*/  LOP3.LUT P0, RZ, R23, 0x8000, RZ, 0xc0, !PT ;  /* 0x0000800017ff7812 */ /* 0x000fe4000780c0ff */
[----:B------:R-:W-:Y:S01]  /*0a90*/  @P2 LOP3.LUT R7, R7, R26, RZ, 0x3c, !PT ;  /* 0x0000001a07072212 */ /* 0x000fe200078e3cff */
[----:B------:R-:W3:Y:S04]  /*0aa0*/  @P3 LDG.E R23, desc[UR4][R10.64+0xe0] ;  /* 0x0000e0040a173981 */ /* 0x000ee8000c1e1900 */
[----:B------:R-:W3:Y:S01]  /*0ab0*/  @P3 LDG.E R26, desc[UR4][R10.64+0xe4] ;  /* 0x0000e4040a1a3981 */ /* 0x000ee2000c1e1900 */
[----:B------:R-:W-:Y:S02]  /*0ac0*/  @P1 LOP3.LUT R2, R2, R27, RZ, 0x3c, !PT ;  /* 0x0000001b02021212 */ /* 0x000fe400078e3cff */
[----:B----4-:R-:W-:-:S02]  /*0ad0*/  @P2 LOP3.LUT R3, R3, R22, RZ, 0x3c, !PT ;  /* 0x0000001603032212 */ /* 0x010fc400078e3cff */
[----:B------:R-:W4:Y:S01]  /*0ae0*/  @P4 LDG.E R22, desc[UR4][R10.64+0x100] ;  /* 0x000100040a164981 */ /* 0x000f22000c1e1900 */
[----:B------:R-:W-:Y:S02]  /*0af0*/  @P2 LOP3.LUT R4, R4, R19, RZ, 0x3c, !PT ;  /* 0x0000001304042212 */ /* 0x000fe400078e3cff */
[----:B------:R-:W-:Y:S01]  /*0b00*/  @P2 LOP3.LUT R2, R2, R21, RZ, 0x3c, !PT ;  /* 0x0000001502022212 */ /* 0x000fe200078e3cff */
[----:B------:R-:W4:Y:S04]  /*0b10*/  @P4 LDG.E R19, desc[UR4][R10.64+0xf4] ;  /* 0x0000f4040a134981 */ /* 0x000f28000c1e1900 */
[----:B------:R-:W4:Y:S01]  /*0b20*/  @P4 LDG.E R21, desc[UR4][R10.64+0xfc] ;  /* 0x0000fc040a154981 */ /* 0x000f22000c1e1900 */
[----:B------:R-:W-:-:S03]  /*0b30*/  @P3 LOP3.LUT R2, R2, R25, RZ, 0x3c, !PT ;  /* 0x0000001902023212 */ /* 0x000fc600078e3cff */
[----:B------:R-:W4:Y:S01]  /*0b40*/  @P5 LDG.E R25, desc[UR4][R10.64+0x110] ;  /* 0x000110040a195981 */ /* 0x000f22000c1e1900 */
[----:B--2---:R-:W-:-:S03]  /*0b50*/  @P3 LOP3.LUT R7, R7, R24, RZ, 0x3c, !PT ;  /* 0x0000001807073212 */ /* 0x004fc600078e3cff */
[----:B------:R-:W2:Y:S01]  /*0b60*/  @P5 LDG.E R24, desc[UR4][R10.64+0x104] ;  /* 0x000104040a185981 */ /* 0x000ea2000c1e1900 */
[----:B---3--:R-:W-:Y:S02]  /*0b70*/  @P2 LOP3.LUT R5, R5, R20, RZ, 0x3c, !PT ;  /* 0x0000001405052212 */ /* 0x008fe400078e3cff */
[----:B------:R-:W-:Y:S01]  /*0b80*/  @P4 LOP3.LUT R7, R7, R18, RZ, 0x3c, !PT ;  /* 0x0000001207074212 */ /* 0x000fe200078e3cff */
[----:B------:R-:W3:Y:S01]  /*0b90*/  @P4 LDG.E R20, desc[UR4][R10.64+0xf8] ;  /* 0x0000f8040a144981 */ /* 0x000ee2000c1e1900 */
[----:B------:R-:W-:-:S03]  /*0ba0*/  @P3 LOP3.LUT R4, R4, R23, RZ, 0x3c, !PT ;  /* 0x0000001704043212 */ /* 0x000fc600078e3cff */
[----:B------:R-:W3:Y:S01]  /*0bb0*/  @P5 LDG.E R18, desc[UR4][R10.64+0x114] ;  /* 0x000114040a125981 */ /* 0x000ee2000c1e1900 */
[----:B------:R-:W-:-:S03]  /*0bc0*/  @P3 LOP3.LUT R5, R5, R26, RZ, 0x3c, !PT ;  /* 0x0000001a05053212 */ /* 0x000fc600078e3cff */
[----:B------:R-:W3:Y:S04]  /*0bd0*/  @P5 LDG.E R23, desc[UR4][R10.64+0x108] ;  /* 0x000108040a175981 */ /* 0x000ee8000c1e1900 */
[----:B------:R-:W3:Y:S01]  /*0be0*/  @P5 LDG.E R26, desc[UR4][R10.64+0x10c] ;  /* 0x00010c040a1a5981 */ /* 0x000ee2000c1e1900 */
[----:B------:R-:W-:Y:S02]  /*0bf0*/  @P3 LOP3.LUT R3, R3, R28, RZ, 0x3c, !PT ;  /* 0x0000001c03033212 */ /* 0x000fe400078e3cff */
[----:B----4-:R-:W-:Y:S01]  /*0c00*/  @P4 LOP3.LUT R4, R4, R19, RZ, 0x3c, !PT ;  /* 0x0000001304044212 */ /* 0x010fe200078e3cff */
[----:B------:R-:W4:Y:S01]  /*0c10*/  @P0 LDG.E R28, desc[UR4][R10.64+0x13c] ;  /* 0x00013c040a1c0981 */ /* 0x000f22000c1e1900 */
[----:B------:R-:W-:Y:S02]  /*0c20*/  @P4 LOP3.LUT R3, R3, R22, RZ, 0x3c, !PT ;  /* 0x0000001603034212 */ /* 0x000fe400078e3cff */
[----:B------:R-:W-:Y:S01]  /*0c30*/  @P4 LOP3.LUT R2, R2, R21, RZ, 0x3c, !PT ;  /* 0x0000001502024212 */ /* 0x000fe200078e3cff */
[----:B------:R-:W4:Y:S04]  /*0c40*/  @P6 LDG.E R19, desc[UR4][R10.64+0x11c] ;  /* 0x00011c040a136981 */ /* 0x000f28000c1e1900 */
[----:B------:R-:W4:Y:S01]  /*0c50*/  @P6 LDG.E R22, desc[UR4][R10.64+0x120] ;  /* 0x000120040a166981 */ /* 0x000f22000c1e1900 */
[----:B------:R-:W-:-:S03]  /*0c60*/  @P5 LOP3.LUT R2, R2, R25, RZ, 0x3c, !PT ;  /* 0x0000001902025212 */ /* 0x000fc600078e3cff */
[----:B------:R-:W4:Y:S04]  /*0c70*/  @P6 LDG.E R21, desc[UR4][R10.64+0x124] ;  /* 0x000124040a156981 */ /* 0x000f28000c1e1900 */
[----:B------:R-:W4:Y:S01]  /*0c80*/  @P0 LDG.E R25, desc[UR4][R10.64+0x138] ;  /* 0x000138040a190981 */ /* 0x000f22000c1e1900 */
[----:B--2---:R-:W-:-:S03]  /*0c90*/  @P5 LOP3.LUT R7, R7, R24, RZ, 0x3c, !PT ;  /* 0x0000001807075212 */ /* 0x004fc600078e3cff */
[----:B------:R-:W2:Y:S01]  /*0ca0*/  @P0 LDG.E R24, desc[UR4][R10.64+0x12c] ;  /* 0x00012c040a180981 */ /* 0x000ea2000c1e1900 */
[----:B---3--:R-:W-:-:S03]  /*0cb0*/  @P4 LOP3.LUT R5, R5, R20, RZ, 0x3c, !PT ;  /* 0x0000001405054212 */ /* 0x008fc600078e3cff */
[----:B------:R-:W3:Y:S01]  /*0cc0*/  @P6 LDG.E R20, desc[UR4][R10.64+0x118] ;  /* 0x000118040a146981 */ /* 0x000ee2000c1e1900 */
[----:B------:R-:W-:-:S03]  /*0cd0*/  @P5 LOP3.LUT R3, R3, R18, RZ, 0x3c, !PT ;  /* 0x0000001203035212 */ /* 0x000fc600078e3cff */
[----:B------:R-:W2:Y:S01]  /*0ce0*/  @P6 LDG.E R18, desc[UR4][R10.64+0x128] ;  /* 0x000128040a126981 */ /* 0x000ea2000c1e1900 */
[----:B------:R-:W-:-:S03]  /*0cf0*/  @P5 LOP3.LUT R4, R4, R23, RZ, 0x3c, !PT ;  /* 0x0000001704045212 */ /* 0x000fc600078e3cff */
[----:B------:R-:W2:Y:S01]  /*0d00*/  @P0 LDG.E R23, desc[UR4][R10.64+0x130] ;  /* 0x000130040a170981 */ /* 0x000ea2000c1e1900 */
[----:B------:R-:W-:-:S03]  /*0d10*/  @P5 LOP3.LUT R5, R5, R26, RZ, 0x3c, !PT ;  /* 0x0000001a05055212 */ /* 0x000fc600078e3cff */
[----:B------:R-:W2:Y:S01]  /*0d20*/  @P0 LDG.E R26, desc[UR4][R10.64+0x134] ;  /* 0x000134040a1a0981 */ /* 0x000ea2000c1e1900 */
[----:B------:R-:W-:-:S05]  /*0d30*/  VIADD R17, R17, 0x10 ;  /* 0x0000001011117836 */ /* 0x000fca0000000000 */
[----:B------:R-:W-:Y:S02]  /*0d40*/  ISETP.NE.AND P1, PT, R17, 0x20, PT ;  /* 0x000000201100780c */ /* 0x000fe40003f25270 */
[----:B----4-:R-:W-:Y:S02]  /*0d50*/  @P6 LOP3.LUT R4, R4, R19, RZ, 0x3c, !PT ;  /* 0x0000001304046212 */ /* 0x010fe400078e3cff */
[----:B------:R-:W-:Y:S02]  /*0d60*/  @P6 LOP3.LUT R5, R5, R22, RZ, 0x3c, !PT ;  /* 0x0000001605056212 */ /* 0x000fe400078e3cff */
[----:B------:R-:W-:-:S04]  /*0d70*/  @P6 LOP3.LUT R2, R2, R21, RZ, 0x3c, !PT ;  /* 0x0000001502026212 */ /* 0x000fc800078e3cff */
[----:B------:R-:W-:Y:S02]  /*0d80*/  @P0 LOP3.LUT R2, R2, R25, RZ, 0x3c, !PT ;  /* 0x0000001902020212 */ /* 0x000fe400078e3cff */
[----:B---3--:R-:W-:Y:S02]  /*0d90*/  @P6 LOP3.LUT R7, R7, R20, RZ, 0x3c, !PT ;  /* 0x0000001407076212 */ /* 0x008fe400078e3cff */
[----:B--2---:R-:W-:Y:S02]  /*0da0*/  @P6 LOP3.LUT R3, R3, R18, RZ, 0x3c, !PT ;  /* 0x0000001203036212 */ /* 0x004fe400078e3cff */
[----:B------:R-:W-:Y:S02]  /*0db0*/  @P0 LOP3.LUT R7, R7, R24, RZ, 0x3c, !PT ;  /* 0x0000001807070212 */ /* 0x000fe400078e3cff */
[----:B------:R-:W-:Y:S02]  /*0dc0*/  @P0 LOP3.LUT R4, R4, R23, RZ, 0x3c, !PT ;  /* 0x0000001704040212 */ /* 0x000fe400078e3cff */
[----:B------:R-:W-:-:S02]  /*0dd0*/  @P0 LOP3.LUT R3, R3, R28, RZ, 0x3c, !PT ;  /* 0x0000001c03030212 */ /* 0x000fc400078e3cff */
[----:B------:R-:W-:Y:S01]  /*0de0*/  @P0 LOP3.LUT R5, R5, R26, RZ, 0x3c, !PT ;  /* 0x0000001a05050212 */ /* 0x000fe200078e3cff */
[----:B------:R-:W-:Y:S06]  /*0df0*/  @P1 BRA `(.L_x_21) ;  /* 0xfffffff400481947 */ /* 0x000fec000383ffff */
[----:B------:R-:W-:-:S05]  /*0e00*/  VIADD R15, R15, 0x1 ;  /* 0x000000010f0f7836 */ /* 0x000fca0000000000 */
[----:B------:R-:W-:-:S13]  /*0e10*/  ISETP.NE.AND P0, PT, R15, 0x5, PT ;  /* 0x000000050f00780c */ /* 0x000fda0003f05270 */
[----:B------:R-:W-:Y:S05]  /*0e20*/  @P0 BRA `(.L_x_22) ;  /* 0xfffffff400280947 */ /* 0x000fea000383ffff */
[----:B------:R-:W0:Y:S01]  /*0e30*/  LDC.64 R10, c[0x0][0x388] ;  /* 0x0000e200ff0a7b82 */ /* 0x000e220000000a00 */
[----:B------:R-:W-:Y:S01]  /*0e40*/  VIADD R14, R14, 0x1 ;  /* 0x000000010e0e7836 */ /* 0x000fe20000000000 */
[----:B------:R-:W-:-:S04]  /*0e50*/  LOP3.LUT R15, R13, 0x3, RZ, 0xc0, !PT ;  /* 0x000000030d0f7812 */ /* 0x000fc800078ec0ff */
[----:B------:R-:W-:Y:S01]  /*0e60*/  ISETP.GE.U32.AND P0, PT, R14, R15, PT ;  /* 0x0000000f0e00720c */ /* 0x000fe20003f06070 */
[----:B0-----:R-:W-:-:S05]  /*0e70*/  IMAD.WIDE R10, R0, 0x30, R10 ;  /* 0x00000030000a7825 */ /* 0x001fca00078e020a */
[----:B------:R0:W-:Y:S04]  /*0e80*/  STG.E desc[UR4][R10.64+0x4], R7 ;  /* 0x000004070a007986 */ /* 0x0001e8000c101904 */
[----:B------:R0:W-:Y:S04]  /*0e90*/  STG.E.64 desc[UR4][R10.64+0x8], R4 ;  /* 0x000008040a007986 */ /* 0x0001e8000c101b04 */
[----:B------:R0:W-:Y:S01]  /*0ea0*/  STG.E.64 desc[UR4][R10.64+0x10], R2 ;  /* 0x000010020a007986 */ /* 0x0001e2000c101b04 */
[----:B------:R-:W-:Y:S05]  /*0eb0*/  @!P0 BRA `(.L_x_23) ;  /* 0xfffffff000f48947 */ /* 0x000fea000383ffff */
.L_x_20:
[----:B------:R-:W-:Y:S05]  /*0ec0*/  BSYNC.RECONVERGENT B1 ;  /* 0x0000000000017941 */ /* 0x000fea0003800200 */
.L_x_19:
[C---:B------:R-:W-:Y:S01]  /*0ed0*/  ISETP.GT.U32.AND P0, PT, R13.reuse, 0x3, PT ;  /* 0x000000030d00780c */ /* 0x040fe20003f04070 */
[----:B------:R-:W-:Y:S01]  /*0ee0*/  VIADD R12, R12, 0x1 ;  /* 0x000000010c0c7836 */ /* 0x000fe20000000000 */
[--C-:B------:R-:W-:Y:S02]  /*0ef0*/  SHF.R.U64 R13, R13, 0x2, R6.reuse ;  /* 0x000000020d0d7819 */ /* 0x100fe40000001206 */
[----:B------:R-:W-:Y:S02]  /*0f00*/  ISETP.GT.U32.AND.EX P0, PT, R6, RZ, PT, P0 ;  /* 0x000000ff0600720c */ /* 0x000fe40003f04100 */
[----:B------:R-:W-:-:S11]  /*0f10*/  SHF.R.U32.HI R6, RZ, 0x2, R6 ;  /* 0x00000002ff067819 */ /* 0x000fd60000011606 */
[----:B------:R-:W-:Y:S05]  /*0f20*/  @P0 BRA `(.L_x_24) ;  /* 0xfffffff000b80947 */ /* 0x000fea000383ffff */
.L_x_18:
[----:B------:R-:W-:Y:S05]  /*0f30*/  BSYNC.RECONVERGENT B0 ;  /* 0x0000000000007941 */ /* 0x000fea0003800200 */
.L_x_17:
[----:B0-----:R-:W0:Y:S01]  /*0f40*/  LDC.64 R10, c[0x0][0x390] ;  /* 0x0000e400ff0a7b82 */ /* 0x001e220000000a00 */
[----:B------:R-:W-:Y:S01]  /*0f50*/  SHF.R.U32.HI R6, RZ, 0x2, R7 ;  /* 0x00000002ff067819 */ /* 0x000fe20000011607 */
[----:B------:R-:W1:Y:S01]  /*0f60*/  LDCU.64 UR6, c[0x0][0x380] ;  /* 0x00007000ff0677ac */ /* 0x000e620008000a00 */
[----:B------:R-:W-:Y:S02]  /*0f70*/  IMAD.MOV.U32 R13, RZ, RZ, R2 ;  /* 0x000000ffff0d7224 */ /* 0x000fe400078e0002 */
[----:B------:R-:W-:Y:S01]  /*0f80*/  LOP3.LUT R6, R6, R7, RZ, 0x3c, !PT ;  /* 0x0000000706067212 */ /* 0x000fe200078e3cff */
[----:B------:R-:W-:Y:S02]  /*0f90*/  IMAD.SHL.U32 R7, R3, 0x10, RZ ;  /* 0x0000001003077824 */ /* 0x000fe400078e00ff */
[----:B------:R-:W2:Y:S01]  /*0fa0*/  LDC.64 R8, c[0x0][0x388] ;  /* 0x0000e200ff087b82 */ /* 0x000ea20000000a00 */
[----:B------:R-:W-:Y:S01]  /*0fb0*/  IMAD.MOV.U32 R14, RZ, RZ, R3 ;  /* 0x000000ffff0e7224 */ /* 0x000fe200078e0003 */
[----:B-1----:R-:W-:-:S02]  /*0fc0*/  LEA R2, P0, R0, UR6, 0x2 ;  /* 0x0000000600027c11 */ /* 0x002fc4000f8010ff */
[----:B0-----:R-:W-:Y:S01]  /*0fd0*/  LOP3.LUT R12, R10, 0xaad26b49, RZ, 0x3c, !PT ;  /* 0xaad26b490a0c7812 */ /* 0x001fe200078e3cff */
[----:B------:R-:W-:Y:S01]  /*0fe0*/  IMAD.SHL.U32 R10, R6, 0x2, RZ ;  /* 0x00000002060a7824 */ /* 0x000fe200078e00ff */
[----:B------:R-:W-:-:S03]  /*0ff0*/  LOP3.LUT R11, R11, 0xf7dcefdd, RZ, 0x3c, !PT ;  /* 0xf7dcefdd0b0b7812 */ /* 0x000fc600078e3cff */
[----:B------:R-:W-:Y:S01]  /*1000*/  IMAD R12, R12, 0x4182bed5, RZ ;  /* 0x4182bed50c0c7824 */ /* 0x000fe200078e02ff */
[----:B------:R-:W-:Y:S01]  /*1010*/  LOP3.LUT R10, R6, R10, R7, 0x96, !PT ;  /* 0x0000000a060a7212 */ /* 0x000fe200078e9607 */
[----:B------:R-:W-:Y:S01]  /*1020*/  IMAD R11, R11, -0x658354e5, RZ ;  /* 0x9a7cab1b0b0b7824 */ /* 0x000fe200078e02ff */
[----:B------:R-:W-:Y:S01]  /*1030*/  SHF.R.S32.HI R7, RZ, 0x1f, R0 ;  /* 0x0000001fff077819 */ /* 0x000fe20000011400 */
[----:B--2---:R-:W-:Y:S01]  /*1040*/  IMAD.WIDE R8, R0, 0x30, R8 ;  /* 0x0000003000087825 */ /* 0x004fe200078e0208 */
[----:B------:R-:W-:Y:S02]  /*1050*/  LOP3.LUT R15, R10, R3, RZ, 0x3c, !PT ;  /* 0x000000030a0f7212 */ /* 0x000fe400078e3cff */
[----:B------:R-:W-:Y:S01]  /*1060*/  LEA.HI.X R3, R0, UR7, R7, 0x2, P0 ;  /* 0x0000000700037c11 */ /* 0x000fe200080f1407 */
[----:B------:R-:W-:Y:S01]  /*1070*/  IMAD.IADD R6, R12, 0x1, R11 ;  /* 0x000000010c067824 */ /* 0x000fe200078e020b */
[----:B------:R-:W-:Y:S01]  /*1080*/  STG.E.64 desc[UR4][R8.64+0x18], RZ ;  /* 0x000018ff08007986 */ /* 0x000fe2000c101b04 */
[----:B------:R-:W-:-:S02]  /*1090*/  IMAD.MOV.U32 R12, RZ, RZ, R5 ;  /* 0x000000ffff0c7224 */ /* 0x000fc400078e0005 */
[----:B------:R-:W-:Y:S01]  /*10a0*/  VIADD R6, R6, 0x6a788e ;  /* 0x006a788e06067836 */ /* 0x000fe20000000000 */
[----:B------:R-:W-:Y:S01]  /*10b0*/  STG.E.64 desc[UR4][R8.64+0x10], R14 ;  /* 0x0000100e08007986 */ /* 0x000fe2000c101b04 */
[----:B------:R-:W-:Y:S02]  /*10c0*/  IMAD.MOV.U32 R10, RZ, RZ, 0x2f800000 ;  /* 0x2f800000ff0a7424 */ /* 0x000fe400078e00ff */
[----:B------:R-:W-:Y:S01]  /*10d0*/  IMAD.IADD R5, R15, 0x1, R6 ;  /* 0x000000010f057824 */ /* 0x000fe200078e0206 */
[----:B------:R-:W-:Y:S01]  /*10e0*/  STG.E.64 desc[UR4][R8.64+0x8], R12 ;  /* 0x0000080c08007986 */ /* 0x000fe2000c101b04 */
[----:B------:R-:W-:-:S03]  /*10f0*/  IMAD.MOV.U32 R7, RZ, RZ, R4 ;  /* 0x000000ffff077224 */ /* 0x000fc600078e0004 */
[----:B------:R-:W-:Y:S01]  /*1100*/  I2FP.F32.U32 R5, R5 ;  /* 0x0000000500057245 */ /* 0x000fe20000201000 */
[----:B------:R-:W-:Y:S04]  /*1110*/  STG.E desc[UR4][R8.64+0x20], RZ ;  /* 0x000020ff08007986 */ /* 0x000fe8000c101904 */
[----:B------:R-:W-:Y:S01]  /*1120*/  FFMA R5, R5, R10, 1.1641532182693481445e-10 ;  /* 0x2f00000005057423 */ /* 0x000fe2000000000a */
[----:B------:R-:W-:Y:S04]  /*1130*/  STG.E.64 desc[UR4][R8.64+0x28], RZ ;  /* 0x000028ff08007986 */ /* 0x000fe8000c101b04 */
[----:B------:R-:W-:Y:S04]  /*1140*/  STG.E.64 desc[UR4][R8.64], R6 ;  /* 0x0000000608007986 */ /* 0x000fe8000c101b04 */
[----:B------:R-:W-:Y:S01]  /*1150*/  STG.E desc[UR4][R2.64], R5 ;  /* 0x0000000502007986 */ /* 0x000fe2000c101904 */
[----:B------:R-:W-:Y:S05]  /*1160*/  EXIT ;  /* 0x000000000000794d */ /* 0x000fea0003800000 */
.L_x_25:
        /* <DEDUP_REMOVED lines=9> */
.L_x_29:


//--------------------- .text._Z11init_kernelPiPfS_i --------------------------
	.section	.text._Z11init_kernelPiPfS_i,"ax",@progbits
	.align	128
        .global         _Z11init_kernelPiPfS_i
        .type           _Z11init_kernelPiPfS_i,@function
        .size           _Z11init_kernelPiPfS_i,(.L_x_30 - _Z11init_kernelPiPfS_i)
        .other          _Z11init_kernelPiPfS_i,@"STO_CUDA_ENTRY STV_DEFAULT"
_Z11init_kernelPiPfS_i:
.text._Z11init_kernelPiPfS_i:
        /* <DEDUP_REMOVED lines=9> */
[----:B------:R-:W1:Y:S07]  /*0090*/  LDCU.64 UR4, c[0x0][0x358] ;  /* 0x00006b00ff0477ac */ /* 0x000e6e0008000a00 */
[----:B------:R-:W2:Y:S08]  /*00a0*/  LDC.64 R4, c[0x0][0x388] ;  /* 0x0000e200ff047b82 */ /* 0x000eb00000000a00 */
[----:B------:R-:W3:Y:S01]  /*00b0*/  LDC.64 R6, c[0x0][0x380] ;  /* 0x0000e000ff067b82 */ /* 0x000ee20000000a00 */
[----:B0-----:R-:W-:-:S05]  /*00c0*/  IMAD.WIDE R2, R9, 0x4, R2 ;  /* 0x0000000409027825 */ /* 0x001fca00078e0202 */
[----:B-1----:R-:W4:Y:S04]  /*00d0*/  LDG.E R0, desc[UR4][R2.64+0x4] ;  /* 0x0000040402007981 */ /* 0x002f28000c1e1900 */
[----:B------:R-:W4:Y:S01]  /*00e0*/  LDG.E R11, desc[UR4][R2.64] ;  /* 0x00000004020b7981 */ /* 0x000f22000c1e1900 */
[----:B--2---:R-:W-:-:S04]  /*00f0*/  IMAD.WIDE R4, R9, 0x4, R4 ;  /* 0x0000000409047825 */ /* 0x004fc800078e0204 */
[----:B---3--:R-:W-:Y:S01]  /*0100*/  IMAD.WIDE R6, R9, 0x4, R6 ;  /* 0x0000000409067825 */ /* 0x008fe200078e0206 */
[----:B----4-:R-:W-:-:S04]  /*0110*/  IADD3 R0, PT, PT, R0, -R11, RZ ;  /* 0x8000000b00007210 */ /* 0x010fc80007ffe0ff */
[----:B------:R-:W-:-:S05]  /*0120*/  I2FP.F32.S32 R11, R0 ;  /* 0x00000000000b7245 */ /* 0x000fca0000201400 */
[----:B------:R-:W-:Y:S04]  /*0130*/  STG.E desc[UR4][R4.64], R11 ;  /* 0x0000000b04007986 */ /* 0x000fe8000c101904 */
[----:B------:R-:W-:Y:S01]  /*0140*/  STG.E desc[UR4][R6.64], RZ ;  /* 0x000000ff06007986 */ /* 0x000fe2000c101904 */
[----:B------:R-:W-:Y:S05]  /*0150*/  EXIT ;  /* 0x000000000000794d */ /* 0x000fea0003800000 */
.L_x_26:
        /* <DEDUP_REMOVED lines=10> */
.L_x_30:


//--------------------- .nv.global.init           --------------------------
	.section	.nv.global.init,"aw",@progbits
	.align	4
.nv.global.init:
	.type		mrg32k3aM1SubSeq,@object
	.size		mrg32k3aM1SubSeq,(mrg32k3aM2SubSeq - mrg32k3aM1SubSeq)
mrg32k3aM1SubSeq:
        /*0000*/ 	.byte	0x0b, 0xcc, 0xee, 0x04, 0x73, 0x29, 0x8b, 0x6f, 0xf6, 0x53, 0x03, 0xf6, 0x23, 0xf6, 0xea, 0xda
        /* <DEDUP_REMOVED lines=125> */
	.type		mrg32k3aM2SubSeq,@object
	.size		mrg32k3aM2SubSeq,(mrg32k3aM1 - mrg32k3aM2SubSeq)
mrg32k3aM2SubSeq:
        /* <DEDUP_REMOVED lines=126> */
	.type		mrg32k3aM1,@object
	.size		mrg32k3aM1,(mrg32k3aM1Seq - mrg32k3aM1)
mrg32k3aM1:
        /* <DEDUP_REMOVED lines=144> */
	.type		mrg32k3aM1Seq,@object
	.size		mrg32k3aM1Seq,(mrg32k3aM2 - mrg32k3aM1Seq)
mrg32k3aM1Seq:
        /* <DEDUP_REMOVED lines=144> */
	.type		mrg32k3aM2,@object
	.size		mrg32k3aM2,(mrg32k3aM2Seq - mrg32k3aM2)
mrg32k3aM2:
        /* <DEDUP_REMOVED lines=144> */
	.type		mrg32k3aM2Seq,@object
	.size		mrg32k3aM2Seq,(precalc_xorwow_matrix - mrg32k3aM2Seq)
mrg32k3aM2Seq:
        /* <DEDUP_REMOVED lines=144> */
	.type		precalc_xorwow_matrix,@object
	.size		precalc_xorwow_matrix,(precalc_xorwow_offset_matrix - precalc_xorwow_matrix)
precalc_xorwow_matrix:
        /* <DEDUP_REMOVED lines=6400> */
	.type		precalc_xorwow_offset_matrix,@object
	.size		precalc_xorwow_offset_matrix,(.L_1 - precalc_xorwow_offset_matrix)
precalc_xorwow_offset_matrix:
        /* <DEDUP_REMOVED lines=6400> */
.L_1:


//--------------------- .nv.shared.reserved.0     --------------------------
	.section	.nv.shared.reserved.0,"aw",@nobits
	.weak		__nv_reservedSMEM_offset_0_alias
	.size		__nv_reservedSMEM_offset_0_alias, 0, 64
	.other		__nv_reservedSMEM_offset_0_alias,@"STO_CUDA_RESERVED_SHARED STV_DEFAULT"
__nv_reservedSMEM_offset_0_alias:
	.zero		0
	.zero		64


//--------------------- .nv.constant0._Z12color_kernelPiPcii --------------------------
	.section	.nv.constant0._Z12color_kernelPiPcii,"a",@progbits
	.sectionflags	@""
	.align	4
.nv.constant0._Z12color_kernelPiPcii:
	.zero		920


//--------------------- .nv.constant0._Z13minmax_kernelPiS_S_PfPcS1_S1_i --------------------------
	.section	.nv.constant0._Z13minmax_kernelPiS_S_PfPcS1_S1_i,"a",@progbits
	.sectionflags	@""
	.align	4
.nv.constant0._Z13minmax_kernelPiS_S_PfPcS1_S1_i:
	.zero		956


//--------------------- .nv.constant0._Z15random_generatePfP17curandStateXORWOWmi --------------------------
	.section	.nv.constant0._Z15random_generatePfP17curandStateXORWOWmi,"a",@progbits
	.sectionflags	@""
	.align	4
.nv.constant0._Z15random_generatePfP17curandStateXORWOWmi:
	.zero		924


//--------------------- .nv.constant0._Z11init_kernelPiPfS_i --------------------------
	.section	.nv.constant0._Z11init_kernelPiPfS_i,"a",@progbits
	.sectionflags	@""
	.align	4
.nv.constant0._Z11init_kernelPiPfS_i:
	.zero		924


//--------------------- SYMBOLS --------------------------

	.type		.nv.reservedSmem.offset0,@object
	.size		.nv.reservedSmem.offset0,0x4
